// auto-generated by cutlass_sweep.gemm — config: {"arch": "sm_100", "cluster_m": 4, "cluster_n": 4, "dtype": "int8", "dtype_b": "int8", "layout": "nt", "stages": 0, "tile_k": 128, "tile_m": 128, "tile_n": 256}
#include "cutlass/cutlass.h"
#include "cutlass/gemm/collective/collective_builder.hpp"
#include "cutlass/gemm/device/gemm_universal_adapter.h"
#include "cutlass/gemm/kernel/gemm_universal.hpp"
#include "cutlass/epilogue/collective/collective_builder.hpp"

using ElemA = int8_t;
using ElemB = int8_t;
using ElemCD = int8_t;
using Acc  = int32_t;
using TileShape    = cute::Shape<cute::_128, cute::_256, cute::_128>;
using ClusterShape = cute::Shape<cute::_4, cute::_4, cute::_1>;

using CollectiveEpilogue = typename cutlass::epilogue::collective::CollectiveBuilder<
    cutlass::arch::Sm100, cutlass::arch::OpClassTensorOp,
    TileShape, ClusterShape,
    cutlass::epilogue::collective::EpilogueTileAuto,
    Acc, Acc,
    ElemCD, cutlass::layout::RowMajor, 128 / cutlass::sizeof_bits<ElemCD>::value,
    ElemCD, cutlass::layout::RowMajor, 128 / cutlass::sizeof_bits<ElemCD>::value,
    cutlass::epilogue::collective::EpilogueScheduleAuto
  >::CollectiveOp;

using CollectiveMainloop = typename cutlass::gemm::collective::CollectiveBuilder<
    cutlass::arch::Sm100, cutlass::arch::OpClassTensorOp,
    ElemA, cutlass::layout::RowMajor, 128 / cutlass::sizeof_bits<ElemA>::value,
    ElemB, cutlass::layout::ColumnMajor, 128 / cutlass::sizeof_bits<ElemB>::value,
    Acc,
    TileShape, ClusterShape,
    cutlass::gemm::collective::StageCountAutoCarveout<static_cast<int>(sizeof(typename CollectiveEpilogue::SharedStorage))>,
    cutlass::gemm::collective::KernelScheduleAuto
  >::CollectiveOp;

using GemmKernel = cutlass::gemm::kernel::GemmUniversal<
    cute::Shape<int,int,int,int>,
    CollectiveMainloop,
    CollectiveEpilogue
>;
using Gemm = cutlass::gemm::device::GemmUniversalAdapter<GemmKernel>;

// Force the device kernel symbol into the cubin without needing a host main.
auto* _anchor = &cutlass::device_kernel<GemmKernel>;


// ===== COMPILED SASS (sm_100a) =====

	.target	sm_100a

	.elftype	@"ET_EXEC"


//--------------------- .note.nv.tkinfo           --------------------------
	.section	.note.nv.tkinfo,"",@"SHT_NOTE"
	.sectionflags	@"SHF_NOTE_NV_TKINFO"
	.tkinfo
        /*0018*/ 	.word	0x00000002
        /*0030*/ 	.string	""
        /*0030*/ 	.string	"ptxas"
        /*0030*/ 	.string	"Cuda compilation tools, release 13.0, V13.0.88"
        /*0030*/ 	.string	"Build cuda_13.0.r13.0/compiler.36424714_0"
        /*0030*/ 	.string	"-arch sm_100a -m 64 "



//--------------------- .note.nv.cuinfo           --------------------------
	.section	.note.nv.cuinfo,"",@"SHT_NOTE"
	.sectionflags	@"SHF_NOTE_NV_CUINFO"
        /*0018*/ 	.short	0x0002
        /*001a*/ 	.short	0x0064
        /*001c*/ 	.short	0x0082
	.zero		2


//--------------------- .nv.info                  --------------------------
	.section	.nv.info,"",@"SHT_CUDA_INFO"
	.align	4


	//----- nvinfo : EIATTR_REGCOUNT
	.align		4
        /*0000*/ 	.byte	0x04, 0x2f
        /*0002*/ 	.short	(.L_20 - .L_19)
	.align		4
.L_19:
        /*0004*/ 	.word	index@(_ZN7cutlass13device_kernelINS_4gemm6kernel13GemmUniversalIN4cute5tupleIJiiiiEEENS1_10collective13CollectiveMmaINS1_35MainloopSm100TmaUmmaWarpSpecializedILi8ELi2ELi4ENS5_IJNS4_1CILi4EEESB_NSA_ILi1EEEEEEEENS5_IJNSA_ILi128EEENSA_ILi256EEESF_EEEaNS5_IJlSC_lEEEaSI_NS4_8TiledMMAINS4_8MMA_AtomIJNS4_21SM100_MMA_S8_2x1SM_SSIaaiLi128ELi256ELNS4_4UMMA5MajorE0ELSN_0ELNSM_8SaturateE0EEEEEENS4_6LayoutINS5_IJSC_SC_SC_EEENS5_IJNSA_ILi0EEEST_ST_EEEEENS5_IJNS4_10UnderscoreESW_SW_EEEEENS4_28SM100_TMA_2SM_LOAD_MULTICASTENS4_14ComposedLayoutINS4_7SwizzleILi3ELi4ELi3EEENS4_18smem_ptr_flag_bitsILi8EEENSR_INS5_IJNSA_ILi8EEESF_EEENS5_IJSF_SC_EEEEEEEvNS4_8identityESZ_S19_vS1A_EENS_8epilogue10collective18CollectiveEpilogueINS1C_23Sm100TmaWarpSpecializedILi4ELi2ELi32ELb0ELb0EEEJNS5_IJNSA_ILi64EEESG_SF_EEENS5_IJNSR_IS1H_SC_EENSR_INS5_IJNSA_ILi32EEENSA_ILi2EEEEEENS5_IJSC_SF_EEEEEEEEaSI_aSI_NS1C_6fusion15FusionCallbacksIS1G_NS1Q_17LinearCombinationIaiaiLNS_15FloatRoundStyleE2EEES1I_S1P_JEEENS4_5SM1004TMEM4LOAD26SM100_TMEM_LOAD_32dp32b32xENS4_13SM90_TMA_LOADENS10_INS11_ILi1ELi4ELi3EEES14_NSR_INS5_IJS15_S1K_EEENS5_IJS1K_SC_EEEEEEENS4_39AutoVectorizingCopyWithAssumedAlignmentILi128EEENS4_14SM90_TMA_STOREES25_S27_S27_EEEvvEEEEvNT_6ParamsE)
        /*0008*/ 	.word	0x0000005e


	//----- nvinfo : EIATTR_FRAME_SIZE
	.align		4
.L_20:
        /*000c*/ 	.byte	0x04, 0x11
        /*000e*/ 	.short	(.L_22 - .L_21)
	.align		4
.L_21:
        /*0010*/ 	.word	index@($__internal_2_$__cuda_sm10x_tcgen05_guardrail_trap_unallocated_columns_being_dealloced)
        /*0014*/ 	.word	0x00000000


	//----- nvinfo : EIATTR_FRAME_SIZE
	.align		4
.L_22:
        /*0018*/ 	.byte	0x04, 0x11
        /*001a*/ 	.short	(.L_24 - .L_23)
	.align		4
.L_23:
        /*001c*/ 	.word	index@($__internal_1_$__cuda_sm10x_tcgen05_guardrail_trap_phase_invalid_during_alloc)
        /*0020*/ 	.word	0x00000000


	//----- nvinfo : EIATTR_FRAME_SIZE
	.align		4
.L_24:
        /*0024*/ 	.byte	0x04, 0x11
        /*0026*/ 	.short	(.L_26 - .L_25)
	.align		4
.L_25:
        /*0028*/ 	.word	index@($__internal_0_$__cuda_sm10x_tcgen05_guardrail_trap_col_being_dealloced_not_returned_by_alloc)
        /*002c*/ 	.word	0x00000000


	//----- nvinfo : EIATTR_FRAME_SIZE
	.align		4
.L_26:
        /*0030*/ 	.byte	0x04, 0x11
        /*0032*/ 	.short	(.L_28 - .L_27)
	.align		4
.L_27:
        /*0034*/ 	.word	index@(_ZN7cutlass13device_kernelINS_4gemm6kernel13GemmUniversalIN4cute5tupleIJiiiiEEENS1_10collective13CollectiveMmaINS1_35MainloopSm100TmaUmmaWarpSpecializedILi8ELi2ELi4ENS5_IJNS4_1CILi4EEESB_NSA_ILi1EEEEEEEENS5_IJNSA_ILi128EEENSA_ILi256EEESF_EEEaNS5_IJlSC_lEEEaSI_NS4_8TiledMMAINS4_8MMA_AtomIJNS4_21SM100_MMA_S8_2x1SM_SSIaaiLi128ELi256ELNS4_4UMMA5MajorE0ELSN_0ELNSM_8SaturateE0EEEEEENS4_6LayoutINS5_IJSC_SC_SC_EEENS5_IJNSA_ILi0EEEST_ST_EEEEENS5_IJNS4_10UnderscoreESW_SW_EEEEENS4_28SM100_TMA_2SM_LOAD_MULTICASTENS4_14ComposedLayoutINS4_7SwizzleILi3ELi4ELi3EEENS4_18smem_ptr_flag_bitsILi8EEENSR_INS5_IJNSA_ILi8EEESF_EEENS5_IJSF_SC_EEEEEEEvNS4_8identityESZ_S19_vS1A_EENS_8epilogue10collective18CollectiveEpilogueINS1C_23Sm100TmaWarpSpecializedILi4ELi2ELi32ELb0ELb0EEEJNS5_IJNSA_ILi64EEESG_SF_EEENS5_IJNSR_IS1H_SC_EENSR_INS5_IJNSA_ILi32EEENSA_ILi2EEEEEENS5_IJSC_SF_EEEEEEEEaSI_aSI_NS1C_6fusion15FusionCallbacksIS1G_NS1Q_17LinearCombinationIaiaiLNS_15FloatRoundStyleE2EEES1I_S1P_JEEENS4_5SM1004TMEM4LOAD26SM100_TMEM_LOAD_32dp32b32xENS4_13SM90_TMA_LOADENS10_INS11_ILi1ELi4ELi3EEES14_NSR_INS5_IJS15_S1K_EEENS5_IJS1K_SC_EEEEEEENS4_39AutoVectorizingCopyWithAssumedAlignmentILi128EEENS4_14SM90_TMA_STOREES25_S27_S27_EEEvvEEEEvNT_6ParamsE)
        /*0038*/ 	.word	0x00000000


	//----- nvinfo : EIATTR_MIN_STACK_SIZE
	.align		4
.L_28:
        /*003c*/ 	.byte	0x04, 0x12
        /*003e*/ 	.short	(.L_30 - .L_29)
	.align		4
.L_29:
        /*0040*/ 	.word	index@(_ZN7cutlass13device_kernelINS_4gemm6kernel13GemmUniversalIN4cute5tupleIJiiiiEEENS1_10collective13CollectiveMmaINS1_35MainloopSm100TmaUmmaWarpSpecializedILi8ELi2ELi4ENS5_IJNS4_1CILi4EEESB_NSA_ILi1EEEEEEEENS5_IJNSA_ILi128EEENSA_ILi256EEESF_EEEaNS5_IJlSC_lEEEaSI_NS4_8TiledMMAINS4_8MMA_AtomIJNS4_21SM100_MMA_S8_2x1SM_SSIaaiLi128ELi256ELNS4_4UMMA5MajorE0ELSN_0ELNSM_8SaturateE0EEEEEENS4_6LayoutINS5_IJSC_SC_SC_EEENS5_IJNSA_ILi0EEEST_ST_EEEEENS5_IJNS4_10UnderscoreESW_SW_EEEEENS4_28SM100_TMA_2SM_LOAD_MULTICASTENS4_14ComposedLayoutINS4_7SwizzleILi3ELi4ELi3EEENS4_18smem_ptr_flag_bitsILi8EEENSR_INS5_IJNSA_ILi8EEESF_EEENS5_IJSF_SC_EEEEEEEvNS4_8identityESZ_S19_vS1A_EENS_8epilogue10collective18CollectiveEpilogueINS1C_23Sm100TmaWarpSpecializedILi4ELi2ELi32ELb0ELb0EEEJNS5_IJNSA_ILi64EEESG_SF_EEENS5_IJNSR_IS1H_SC_EENSR_INS5_IJNSA_ILi32EEENSA_ILi2EEEEEENS5_IJSC_SF_EEEEEEEEaSI_aSI_NS1C_6fusion15FusionCallbacksIS1G_NS1Q_17LinearCombinationIaiaiLNS_15FloatRoundStyleE2EEES1I_S1P_JEEENS4_5SM1004TMEM4LOAD26SM100_TMEM_LOAD_32dp32b32xENS4_13SM90_TMA_LOADENS10_INS11_ILi1ELi4ELi3EEES14_NSR_INS5_IJS15_S1K_EEENS5_IJS1K_SC_EEEEEEENS4_39AutoVectorizingCopyWithAssumedAlignmentILi128EEENS4_14SM90_TMA_STOREES25_S27_S27_EEEvvEEEEvNT_6ParamsE)
        /*0044*/ 	.word	0x00000000
.L_30:


//--------------------- .nv.compat                --------------------------
	.section	.nv.compat,"",@"SHT_CUDA_COMPAT_INFO"
	.align	4
        /*0000*/ 	.byte	0x02, 0x09, 0x01, 0x00, 0x02, 0x02, 0x03, 0x00, 0x02, 0x05, 0x06, 0x00, 0x03, 0x07, 0x01, 0x01
        /*0010*/ 	.byte	0x02, 0x03, 0x01, 0x00, 0x02, 0x06, 0x01, 0x00, 0x04, 0x0b, 0x08, 0x00, 0x01, 0x00, 0x00, 0x00
        /*0020*/ 	.byte	0x00, 0x00, 0x00, 0x00


//--------------------- .nv.info._ZN7cutlass13device_kernelINS_4gemm6kernel13GemmUniversalIN4cute5tupleIJiiiiEEENS1_10collective13CollectiveMmaINS1_35MainloopSm100TmaUmmaWarpSpecializedILi8ELi2ELi4ENS5_IJNS4_1CILi4EEESB_NSA_ILi1EEEEEEEENS5_IJNSA_ILi128EEENSA_ILi256EEESF_EEEaNS5_IJlSC_lEEEaSI_NS4_8TiledMMAINS4_8MMA_AtomIJNS4_21SM100_MMA_S8_2x1SM_SSIaaiLi128ELi256ELNS4_4UMMA5MajorE0ELSN_0ELNSM_8SaturateE0EEEEEENS4_6LayoutINS5_IJSC_SC_SC_EEENS5_IJNSA_ILi0EEEST_ST_EEEEENS5_IJNS4_10UnderscoreESW_SW_EEEEENS4_28SM100_TMA_2SM_LOAD_MULTICASTENS4_14ComposedLayoutINS4_7SwizzleILi3ELi4ELi3EEENS4_18smem_ptr_flag_bitsILi8EEENSR_INS5_IJNSA_ILi8EEESF_EEENS5_IJSF_SC_EEEEEEEvNS4_8identityESZ_S19_vS1A_EENS_8epilogue10collective18CollectiveEpilogueINS1C_23Sm100TmaWarpSpecializedILi4ELi2ELi32ELb0ELb0EEEJNS5_IJNSA_ILi64EEESG_SF_EEENS5_IJNSR_IS1H_SC_EENSR_INS5_IJNSA_ILi32EEENSA_ILi2EEEEEENS5_IJSC_SF_EEEEEEEEaSI_aSI_NS1C_6fusion15FusionCallbacksIS1G_NS1Q_17LinearCombinationIaiaiLNS_15FloatRoundStyleE2EEES1I_S1P_JEEENS4_5SM1004TMEM4LOAD26SM100_TMEM_LOAD_32dp32b32xENS4_13SM90_TMA_LOADENS10_INS11_ILi1ELi4ELi3EEES14_NSR_INS5_IJS15_S1K_EEENS5_IJS1K_SC_EEEEEEENS4_39AutoVectorizingCopyWithAssumedAlignmentILi128EEENS4_14SM90_TMA_STOREES25_S27_S27_EEEvvEEEEvNT_6ParamsE --------------------------
	.section	.nv.info._ZN7cutlass13device_kernelINS_4gemm6kernel13GemmUniversalIN4cute5tupleIJiiiiEEENS1_10collective13CollectiveMmaINS1_35MainloopSm100TmaUmmaWarpSpecializedILi8ELi2ELi4ENS5_IJNS4_1CILi4EEESB_NSA_ILi1EEEEEEEENS5_IJNSA_ILi128EEENSA_ILi256EEESF_EEEaNS5_IJlSC_lEEEaSI_NS4_8TiledMMAINS4_8MMA_AtomIJNS4_21SM100_MMA_S8_2x1SM_SSIaaiLi128ELi256ELNS4_4UMMA5MajorE0ELSN_0ELNSM_8SaturateE0EEEEEENS4_6LayoutINS5_IJSC_SC_SC_EEENS5_IJNSA_ILi0EEEST_ST_EEEEENS5_IJNS4_10UnderscoreESW_SW_EEEEENS4_28SM100_TMA_2SM_LOAD_MULTICASTENS4_14ComposedLayoutINS4_7SwizzleILi3ELi4ELi3EEENS4_18smem_ptr_flag_bitsILi8EEENSR_INS5_IJNSA_ILi8EEESF_EEENS5_IJSF_SC_EEEEEEEvNS4_8identityESZ_S19_vS1A_EENS_8epilogue10collective18CollectiveEpilogueINS1C_23Sm100TmaWarpSpecializedILi4ELi2ELi32ELb0ELb0EEEJNS5_IJNSA_ILi64EEESG_SF_EEENS5_IJNSR_IS1H_SC_EENSR_INS5_IJNSA_ILi32EEENSA_ILi2EEEEEENS5_IJSC_SF_EEEEEEEEaSI_aSI_NS1C_6fusion15FusionCallbacksIS1G_NS1Q_17LinearCombinationIaiaiLNS_15FloatRoundStyleE2EEES1I_S1P_JEEENS4_5SM1004TMEM4LOAD26SM100_TMEM_LOAD_32dp32b32xENS4_13SM90_TMA_LOADENS10_INS11_ILi1ELi4ELi3EEES14_NSR_INS5_IJS15_S1K_EEENS5_IJS1K_SC_EEEEEEENS4_39AutoVectorizingCopyWithAssumedAlignmentILi128EEENS4_14SM90_TMA_STOREES25_S27_S27_EEEvvEEEEvNT_6ParamsE,"",@"SHT_CUDA_INFO"
	.sectionflags	@""
	.align	4


	//----- nvinfo : EIATTR_CUDA_API_VERSION
	.align		4
        /*0000*/ 	.byte	0x04, 0x37
        /*0002*/ 	.short	(.L_32 - .L_31)
.L_31:
        /*0004*/ 	.word	0x00000082


	//----- nvinfo : EIATTR_KPARAM_INFO
	.align		4
.L_32:
        /*0008*/ 	.byte	0x04, 0x17
        /*000a*/ 	.short	(.L_34 - .L_33)
.L_33:
        /*000c*/ 	.word	0x00000000
        /*0010*/ 	.short	0x0000
        /*0012*/ 	.short	0x0000
        /*0014*/ 	.byte	0x00, 0xf0, 0x01, 0x20


	//----- nvinfo : EIATTR_AT_ENTRY_FRAGMENTS
	.align		4
.L_34:
        /*0018*/ 	.byte	0x04, 0x4f
        /*001a*/ 	.short	(.L_36 - .L_35)


	//   ....[0]....
.L_35:
        /*001c*/ 	.word	0x00000007


	//----- nvinfo : EIATTR_RESERVED_SMEM_USED
	.align		4
.L_36:
        /*0020*/ 	.byte	0x01, 0x41
	.zero		2


	//----- nvinfo : EIATTR_SPARSE_MMA_MASK
	.align		4
        /*0024*/ 	.byte	0x03, 0x50
        /*0026*/ 	.short	0x0000


	//----- nvinfo : EIATTR_TCGEN05_2CTA_USED
	.align		4
        /*0028*/ 	.byte	0x01, 0x52
	.zero		2


	//----- nvinfo : EIATTR_MAXREG_COUNT
	.align		4
        /*002c*/ 	.byte	0x03, 0x1b
        /*002e*/ 	.short	0x00ff


	//----- nvinfo : EIATTR_NUM_BARRIERS
	.align		4
        /*0030*/ 	.byte	0x02, 0x4c
        /*0032*/ 	.byte	0x07
	.zero		1


	//----- nvinfo : EIATTR_EXTERNS
	.align		4
        /*0034*/ 	.byte	0x04, 0x0f
        /*0036*/ 	.short	(.L_38 - .L_37)


	//   ....[0]....
	.align		4
.L_37:
        /*0038*/ 	.word	index@(__assertfail)


	//----- nvinfo : EIATTR_MERCURY_ISA_VERSION
	.align		4
.L_38:
        /*003c*/ 	.byte	0x03, 0x5f
        /*003e*/ 	.short	0x0101


	//----- nvinfo : EIATTR_INT_WARP_WIDE_INSTR_OFFSETS
	.align		4
        /*0040*/ 	.byte	0x04, 0x31
        /*0042*/ 	.short	(.L_40 - .L_39)


	//   ....[0]....
.L_39:
        /*0044*/ 	.word	0x00000de0


	//   ....[1]....
        /*0048*/ 	.word	0x00000e80


	//   ....[2]....
        /*004c*/ 	.word	0x00004860


	//   ....[3]....
        /*0050*/ 	.word	0x00004890


	//   ....[4]....
        /*0054*/ 	.word	0x000048b0


	//   ....[5]....
        /*0058*/ 	.word	0x000053f0


	//   ....[6]....
        /*005c*/ 	.word	0x00005490


	//   ....[7]....
        /*0060*/ 	.word	0x00005550


	//   ....[8]....
        /*0064*/ 	.word	0x000055c0


	//   ....[9]....
        /*0068*/ 	.word	0x00005680


	//   ....[10]....
        /*006c*/ 	.word	0x00005720


	//   ....[11]....
        /*0070*/ 	.word	0x00005790


	//   ....[12]....
        /*0074*/ 	.word	0x00005850


	//   ....[13]....
        /*0078*/ 	.word	0x000058f0


	//   ....[14]....
        /*007c*/ 	.word	0x00005990


	//   ....[15]....
        /*0080*/ 	.word	0x00005a80


	//   ....[16]....
        /*0084*/ 	.word	0x00005b50


	//----- nvinfo : EIATTR_COOP_GROUP_MASK_REGIDS
	.align		4
.L_40:
        /*0088*/ 	.byte	0x04, 0x29
        /*008a*/ 	.short	(.L_42 - .L_41)


	//   ....[0]....
.L_41:
        /*008c*/ 	.word	0xffffffff


	//   ....[1]....
        /*0090*/ 	.word	0xffffffff


	//   ....[2]....
        /*0094*/ 	.word	0xffffffff


	//   ....[3]....
        /*0098*/ 	.word	0xffffffff


	//   ....[4]....
        /*009c*/ 	.word	0xffffffff


	//   ....[5]....
        /*00a0*/ 	.word	0xffffffff


	//   ....[6]....
        /*00a4*/ 	.word	0xffffffff


	//   ....[7]....
        /*00a8*/ 	.word	0xffffffff


	//   ....[8]....
        /*00ac*/ 	.word	0xffffffff


	//   ....[9]....
        /*00b0*/ 	.word	0xffffffff


	//   ....[10]....
        /*00b4*/ 	.word	0xffffffff


	//   ....[11]....
        /*00b8*/ 	.word	0xffffffff


	//   ....[12]....
        /*00bc*/ 	.word	0xffffffff


	//   ....[13]....
        /*00c0*/ 	.word	0xffffffff


	//----- nvinfo : EIATTR_COOP_GROUP_INSTR_OFFSETS
	.align		4
.L_42:
        /*00c4*/ 	.byte	0x04, 0x28
        /*00c6*/ 	.short	(.L_44 - .L_43)


	//   ....[0]....
.L_43:
        /*00c8*/ 	.word	0x000000b0


	//   ....[1]....
        /*00cc*/ 	.word	0x00000510


	//   ....[2]....
        /*00d0*/ 	.word	0x00000750


	//   ....[3]....
        /*00d4*/ 	.word	0x000008e0


	//   ....[4]....
        /*00d8*/ 	.word	0x000009d0


	//   ....[5]....
        /*00dc*/ 	.word	0x00000b30


	//   ....[6]....
        /*00e0*/ 	.word	0x00000cc0


	//   ....[7]....
        /*00e4*/ 	.word	0x00000f00


	//   ....[8]....
        /*00e8*/ 	.word	0x00002550


	//   ....[9]....
        /*00ec*/ 	.word	0x00003640


	//   ....[10]....
        /*00f0*/ 	.word	0x00003b10


	//   ....[11]....
        /*00f4*/ 	.word	0x00003b40


	//   ....[12]....
        /*00f8*/ 	.word	0x00004760


	//   ....[13]....
        /*00fc*/ 	.word	0x00004970


	//----- nvinfo : EIATTR_VRC_CTA_INIT_COUNT
	.align		4
.L_44:
        /*0100*/ 	.byte	0x02, 0x4a
        /*0102*/ 	.byte	0x80
	.zero		1


	//----- nvinfo : EIATTR_SYSCALL_OFFSETS
	.align		4
        /*0104*/ 	.byte	0x04, 0x46
        /*0106*/ 	.short	(.L_46 - .L_45)


	//   ....[0]....
.L_45:
        /*0108*/ 	.word	0x000066c0


	//   ....[1]....
        /*010c*/ 	.word	0x00006800


	//   ....[2]....
        /*0110*/ 	.word	0x00006fd0


	//   ....[3]....
        /*0114*/ 	.word	0x00007dc0


	//   ....[4]....
        /*0118*/ 	.word	0x00008b50


	//   ....[5]....
        /*011c*/ 	.word	0x000098f0


	//----- nvinfo : EIATTR_MBARRIER_INSTR_OFFSETS
	.align		4
.L_46:
        /*0120*/ 	.byte	0x04, 0x39
        /*0122*/ 	.short	(.L_48 - .L_47)


	//   ....[0]....
.L_47:
        /*0124*/ 	.word	0x00000640
        /*0128*/ 	.word	0x000000ff
        /*012c*/ 	.word	0x00000000
        /*0130*/ 	.short	0x0100
        /*0132*/ 	.byte	0x04
	.zero		1


	//   ....[1]....
        /*0134*/ 	.word	0x00000650
        /*0138*/ 	.word	0x000000ff
        /*013c*/ 	.word	0x00000040
        /*0140*/ 	.short	0x0100
        /*0142*/ 	.byte	0x04
	.zero		1


	//   ....[2]....
        /*0144*/ 	.word	0x00000660
        /*0148*/ 	.word	0x000000ff
        /*014c*/ 	.word	0x00000008
        /*0150*/ 	.short	0x0100
        /*0152*/ 	.byte	0x04
	.zero		1


	//   ....[3]....
        /*0154*/ 	.word	0x00000670
        /*0158*/ 	.word	0x000000ff
        /*015c*/ 	.word	0x00000048
        /*0160*/ 	.short	0x0100
        /*0162*/ 	.byte	0x04
	.zero		1


	//   ....[4]....
        /*0164*/ 	.word	0x00000680
        /*0168*/ 	.word	0x000000ff
        /*016c*/ 	.word	0x00000010
        /*0170*/ 	.short	0x0100
        /*0172*/ 	.byte	0x04
	.zero		1


	//   ....[5]....
        /*0174*/ 	.word	0x00000690
        /*0178*/ 	.word	0x000000ff
        /*017c*/ 	.word	0x00000050
        /*0180*/ 	.short	0x0100
        /*0182*/ 	.byte	0x04
	.zero		1


	//   ....[6]....
        /*0184*/ 	.word	0x000006a0
        /*0188*/ 	.word	0x000000ff
        /*018c*/ 	.word	0x00000018
        /*0190*/ 	.short	0x0100
        /*0192*/ 	.byte	0x04
	.zero		1


	//   ....[7]....
        /*0194*/ 	.word	0x000006b0
        /*0198*/ 	.word	0x000000ff
        /*019c*/ 	.word	0x00000058
        /*01a0*/ 	.short	0x0100
        /*01a2*/ 	.byte	0x04
	.zero		1


	//   ....[8]....
        /*01a4*/ 	.word	0x000006c0
        /*01a8*/ 	.word	0x000000ff
        /*01ac*/ 	.word	0x00000020
        /*01b0*/ 	.short	0x0100
        /*01b2*/ 	.byte	0x04
	.zero		1


	//   ....[9]....
        /*01b4*/ 	.word	0x000006d0
        /*01b8*/ 	.word	0x000000ff
        /*01bc*/ 	.word	0x00000060
        /*01c0*/ 	.short	0x0100
        /*01c2*/ 	.byte	0x04
	.zero		1


	//   ....[10]....
        /*01c4*/ 	.word	0x000006e0
        /*01c8*/ 	.word	0x000000ff
        /*01cc*/ 	.word	0x00000028
        /*01d0*/ 	.short	0x0100
        /*01d2*/ 	.byte	0x04
	.zero		1


	//   ....[11]....
        /*01d4*/ 	.word	0x000006f0
        /*01d8*/ 	.word	0x000000ff
        /*01dc*/ 	.word	0x00000068
        /*01e0*/ 	.short	0x0100
        /*01e2*/ 	.byte	0x04
	.zero		1


	//   ....[12]....
        /*01e4*/ 	.word	0x00000700
        /*01e8*/ 	.word	0x000000ff
        /*01ec*/ 	.word	0x00000030
        /*01f0*/ 	.short	0x0100
        /*01f2*/ 	.byte	0x04
	.zero		1


	//   ....[13]....
        /*01f4*/ 	.word	0x00000710
        /*01f8*/ 	.word	0x000000ff
        /*01fc*/ 	.word	0x00000070
        /*0200*/ 	.short	0x0100
        /*0202*/ 	.byte	0x04
	.zero		1


	//   ....[14]....
        /*0204*/ 	.word	0x00000720
        /*0208*/ 	.word	0x000000ff
        /*020c*/ 	.word	0x00000038
        /*0210*/ 	.short	0x0100
        /*0212*/ 	.byte	0x04
	.zero		1


	//   ....[15]....
        /*0214*/ 	.word	0x00000730
        /*0218*/ 	.word	0x000000ff
        /*021c*/ 	.word	0x00000078
        /*0220*/ 	.short	0x0100
        /*0222*/ 	.byte	0x04
	.zero		1


	//   ....[16]....
        /*0224*/ 	.word	0x00000850
        /*0228*/ 	.word	0x000000ff
        /*022c*/ 	.word	0x00000080
        /*0230*/ 	.short	0x0100
        /*0232*/ 	.byte	0x04
	.zero		1


	//   ....[17]....
        /*0234*/ 	.word	0x00000860
        /*0238*/ 	.word	0x000000ff
        /*023c*/ 	.word	0x000000a0
        /*0240*/ 	.short	0x0100
        /*0242*/ 	.byte	0x04
	.zero		1


	//   ....[18]....
        /*0244*/ 	.word	0x00000870
        /*0248*/ 	.word	0x000000ff
        /*024c*/ 	.word	0x00000088
        /*0250*/ 	.short	0x0100
        /*0252*/ 	.byte	0x04
	.zero		1


	//   ....[19]....
        /*0254*/ 	.word	0x00000880
        /*0258*/ 	.word	0x000000ff
        /*025c*/ 	.word	0x000000a8
        /*0260*/ 	.short	0x0100
        /*0262*/ 	.byte	0x04
	.zero		1


	//   ....[20]....
        /*0264*/ 	.word	0x00000890
        /*0268*/ 	.word	0x000000ff
        /*026c*/ 	.word	0x00000090
        /*0270*/ 	.short	0x0100
        /*0272*/ 	.byte	0x04
	.zero		1


	//   ....[21]....
        /*0274*/ 	.word	0x000008a0
        /*0278*/ 	.word	0x000000ff
        /*027c*/ 	.word	0x000000b0
        /*0280*/ 	.short	0x0100
        /*0282*/ 	.byte	0x04
	.zero		1


	//   ....[22]....
        /*0284*/ 	.word	0x000008b0
        /*0288*/ 	.word	0x000000ff
        /*028c*/ 	.word	0x00000098
        /*0290*/ 	.short	0x0100
        /*0292*/ 	.byte	0x04
	.zero		1


	//   ....[23]....
        /*0294*/ 	.word	0x000008c0
        /*0298*/ 	.word	0x000000ff
        /*029c*/ 	.word	0x000000b8
        /*02a0*/ 	.short	0x0100
        /*02a2*/ 	.byte	0x04
	.zero		1


	//   ....[24]....
        /*02a4*/ 	.word	0x000009a0
        /*02a8*/ 	.word	0x000000ff
        /*02ac*/ 	.word	0x000000c0
        /*02b0*/ 	.short	0x0100
        /*02b2*/ 	.byte	0x06
	.zero		1


	//   ....[25]....
        /*02b4*/ 	.word	0x000009b0
        /*02b8*/ 	.word	0x000000ff
        /*02bc*/ 	.word	0x000000c8
        /*02c0*/ 	.short	0x0100
        /*02c2*/ 	.byte	0x06
	.zero		1


	//   ....[26]....
        /*02c4*/ 	.word	0x00000ae0
        /*02c8*/ 	.word	0x000000ff
        /*02cc*/ 	.word	0x000000d0
        /*02d0*/ 	.short	0x0100
        /*02d2*/ 	.byte	0x06
	.zero		1


	//   ....[27]....
        /*02d4*/ 	.word	0x00000af0
        /*02d8*/ 	.word	0x000000ff
        /*02dc*/ 	.word	0x000000e0
        /*02e0*/ 	.short	0x0100
        /*02e2*/ 	.byte	0x06
	.zero		1


	//   ....[28]....
        /*02e4*/ 	.word	0x00000b00
        /*02e8*/ 	.word	0x000000ff
        /*02ec*/ 	.word	0x000000d8
        /*02f0*/ 	.short	0x0100
        /*02f2*/ 	.byte	0x06
	.zero		1


	//   ....[29]....
        /*02f4*/ 	.word	0x00000b10
        /*02f8*/ 	.word	0x000000ff
        /*02fc*/ 	.word	0x000000e8
        /*0300*/ 	.short	0x0100
        /*0302*/ 	.byte	0x06
	.zero		1


	//   ....[30]....
        /*0304*/ 	.word	0x00000c30
        /*0308*/ 	.word	0x000000ff
        /*030c*/ 	.word	0x000000f0
        /*0310*/ 	.short	0x0100
        /*0312*/ 	.byte	0x04
	.zero		1


	//   ....[31]....
        /*0314*/ 	.word	0x00000c40
        /*0318*/ 	.word	0x000000ff
        /*031c*/ 	.word	0x00000110
        /*0320*/ 	.short	0x0100
        /*0322*/ 	.byte	0x04
	.zero		1


	//   ....[32]....
        /*0324*/ 	.word	0x00000c50
        /*0328*/ 	.word	0x000000ff
        /*032c*/ 	.word	0x000000f8
        /*0330*/ 	.short	0x0100
        /*0332*/ 	.byte	0x04
	.zero		1


	//   ....[33]....
        /*0334*/ 	.word	0x00000c60
        /*0338*/ 	.word	0x000000ff
        /*033c*/ 	.word	0x00000118
        /*0340*/ 	.short	0x0100
        /*0342*/ 	.byte	0x04
	.zero		1


	//   ....[34]....
        /*0344*/ 	.word	0x00000c70
        /*0348*/ 	.word	0x000000ff
        /*034c*/ 	.word	0x00000100
        /*0350*/ 	.short	0x0100
        /*0352*/ 	.byte	0x04
	.zero		1


	//   ....[35]....
        /*0354*/ 	.word	0x00000c80
        /*0358*/ 	.word	0x000000ff
        /*035c*/ 	.word	0x00000120
        /*0360*/ 	.short	0x0100
        /*0362*/ 	.byte	0x04
	.zero		1


	//   ....[36]....
        /*0364*/ 	.word	0x00000c90
        /*0368*/ 	.word	0x000000ff
        /*036c*/ 	.word	0x00000108
        /*0370*/ 	.short	0x0100
        /*0372*/ 	.byte	0x04
	.zero		1


	//   ....[37]....
        /*0374*/ 	.word	0x00000ca0
        /*0378*/ 	.word	0x000000ff
        /*037c*/ 	.word	0x00000128
        /*0380*/ 	.short	0x0100
        /*0382*/ 	.byte	0x04
	.zero		1


	//   ....[38]....
        /*0384*/ 	.word	0x00000d90
        /*0388*/ 	.word	0x000000ff
        /*038c*/ 	.word	0x00000130
        /*0390*/ 	.short	0x0100
        /*0392*/ 	.byte	0x04
	.zero		1


	//   ....[39]....
        /*0394*/ 	.word	0x00000da0
        /*0398*/ 	.word	0x000000ff
        /*039c*/ 	.word	0x00000140
        /*03a0*/ 	.short	0x0100
        /*03a2*/ 	.byte	0x04
	.zero		1


	//   ....[40]....
        /*03a4*/ 	.word	0x00000db0
        /*03a8*/ 	.word	0x000000ff
        /*03ac*/ 	.word	0x00000138
        /*03b0*/ 	.short	0x0100
        /*03b2*/ 	.byte	0x04
	.zero		1


	//   ....[41]....
        /*03b4*/ 	.word	0x00000dc0
        /*03b8*/ 	.word	0x000000ff
        /*03bc*/ 	.word	0x00000148
        /*03c0*/ 	.short	0x0100
        /*03c2*/ 	.byte	0x04
	.zero		1


	//   ....[42]....
        /*03c4*/ 	.word	0x00000ec0
        /*03c8*/ 	.word	0x000000ff
        /*03cc*/ 	.word	0x00000150
        /*03d0*/ 	.short	0x0100
        /*03d2*/ 	.byte	0x06
	.zero		1


	//   ....[43]....
        /*03d4*/ 	.word	0x00001d50
        /*03d8*/ 	.word	0x00000000
        /*03dc*/ 	.word	0x00000140
        /*03e0*/ 	.short	0x010a
        /*03e2*/ 	.byte	0xff
	.zero		1


	//   ....[44]....
        /*03e4*/ 	.word	0x00001d80
        /*03e8*/ 	.word	0x00000000
        /*03ec*/ 	.word	0x00000130
        /*03f0*/ 	.short	0x0101
        /*03f2*/ 	.byte	0xff
	.zero		1


	//   ....[45]....
        /*03f4*/ 	.word	0x00001e40
        /*03f8*/ 	.word	0x000000ff
        /*03fc*/ 	.word	0x00000040
        /*0400*/ 	.short	0x010a
        /*0402*/ 	.byte	0x04
	.zero		1


	//   ....[46]....
        /*0404*/ 	.word	0x00001f10
        /*0408*/ 	.word	0x000000ff
        /*040c*/ 	.word	0x00000040
        /*0410*/ 	.short	0x010a
        /*0412*/ 	.byte	0x21
	.zero		1


	//   ....[47]....
        /*0414*/ 	.word	0x000020c0
        /*0418*/ 	.word	0x000000ff
        /*041c*/ 	.word	0x00000040
        /*0420*/ 	.short	0x010a
        /*0422*/ 	.byte	0x07
	.zero		1


	//   ....[48]....
        /*0424*/ 	.word	0x000021e0
        /*0428*/ 	.word	0x000000ff
        /*042c*/ 	.word	0x000000c8
        /*0430*/ 	.short	0x0101
        /*0432*/ 	.byte	0x06
	.zero		1


	//   ....[49]....
        /*0434*/ 	.word	0x00002200
        /*0438*/ 	.word	0x000000ff
        /*043c*/ 	.word	0x00000040
        /*0440*/ 	.short	0x010a
        /*0442*/ 	.byte	0x04
	.zero		1


	//   ....[50]....
        /*0444*/ 	.word	0x00002280
        /*0448*/ 	.word	0x000000ff
        /*044c*/ 	.word	0x00000040
        /*0450*/ 	.short	0x010a
        /*0452*/ 	.byte	0x11
	.zero		1


	//   ....[51]....
        /*0454*/ 	.word	0x00002410
        /*0458*/ 	.word	0x000000ff
        /*045c*/ 	.word	0x00000040
        /*0460*/ 	.short	0x010a
        /*0462*/ 	.byte	0x08
	.zero		1


	//   ....[52]....
        /*0464*/ 	.word	0x00002580
        /*0468*/ 	.word	0x00000003
        /*046c*/ 	.word	0x000000d0
        /*0470*/ 	.short	0x010a
        /*0472*/ 	.byte	0xff
	.zero		1


	//   ....[53]....
        /*0474*/ 	.word	0x000026d0
        /*0478*/ 	.word	0x00000000
        /*047c*/ 	.word	0x00000000
        /*0480*/ 	.short	0x0101
        /*0482*/ 	.byte	0xff
	.zero		1


	//   ....[54]....
        /*0484*/ 	.word	0x00002c80
        /*0488*/ 	.word	0x000000ff
        /*048c*/ 	.word	0x00000000
        /*0490*/ 	.short	0x010a
        /*0492*/ 	.byte	0x04
	.zero		1


	//   ....[55]....
        /*0494*/ 	.word	0x00002d10
        /*0498*/ 	.word	0x000000ff
        /*049c*/ 	.word	0x00000000
        /*04a0*/ 	.short	0x010a
        /*04a2*/ 	.byte	0x05
	.zero		1


	//   ....[56]....
        /*04a4*/ 	.word	0x00002da0
        /*04a8*/ 	.word	0x000000ff
        /*04ac*/ 	.word	0x00000000
        /*04b0*/ 	.short	0x010a
        /*04b2*/ 	.byte	0x05
	.zero		1


	//   ....[57]....
        /*04b4*/ 	.word	0x00002e30
        /*04b8*/ 	.word	0x000000ff
        /*04bc*/ 	.word	0x00000000
        /*04c0*/ 	.short	0x010a
        /*04c2*/ 	.byte	0x05
	.zero		1


	//   ....[58]....
        /*04c4*/ 	.word	0x00002ec0
        /*04c8*/ 	.word	0x000000ff
        /*04cc*/ 	.word	0x00000000
        /*04d0*/ 	.short	0x010a
        /*04d2*/ 	.byte	0x05
	.zero		1


	//   ....[59]....
        /*04d4*/ 	.word	0x00002f50
        /*04d8*/ 	.word	0x000000ff
        /*04dc*/ 	.word	0x00000000
        /*04e0*/ 	.short	0x010a
        /*04e2*/ 	.byte	0x05
	.zero		1


	//   ....[60]....
        /*04e4*/ 	.word	0x00002fe0
        /*04e8*/ 	.word	0x000000ff
        /*04ec*/ 	.word	0x00000000
        /*04f0*/ 	.short	0x010a
        /*04f2*/ 	.byte	0x05
	.zero		1


	//   ....[61]....
        /*04f4*/ 	.word	0x00003080
        /*04f8*/ 	.word	0x00000000
        /*04fc*/ 	.word	0x00000000
        /*0500*/ 	.short	0x010a
        /*0502*/ 	.byte	0xff
	.zero		1


	//   ....[62]....
        /*0504*/ 	.word	0x000031a0
        /*0508*/ 	.word	0x00000002
        /*050c*/ 	.word	0x00000130
        /*0510*/ 	.short	0x010a
        /*0512*/ 	.byte	0xff
	.zero		1


	//   ....[63]....
        /*0514*/ 	.word	0x00003210
        /*0518*/ 	.word	0x00000002
        /*051c*/ 	.word	0x00000000
        /*0520*/ 	.short	0x0101
        /*0522*/ 	.byte	0xff
	.zero		1


	//   ....[64]....
        /*0524*/ 	.word	0x00003230
        /*0528*/ 	.word	0x000000ff
        /*052c*/ 	.word	0x000000e0
        /*0530*/ 	.short	0x010a
        /*0532*/ 	.byte	0x04
	.zero		1


	//   ....[65]....
        /*0534*/ 	.word	0x00003350
        /*0538*/ 	.word	0x00000002
        /*053c*/ 	.word	0x000000d0
        /*0540*/ 	.short	0x010a
        /*0542*/ 	.byte	0xff
	.zero		1


	//   ....[66]....
        /*0544*/ 	.word	0x00003450
        /*0548*/ 	.word	0x00000002
        /*054c*/ 	.word	0x00000000
        /*0550*/ 	.short	0x0101
        /*0552*/ 	.byte	0xff
	.zero		1


	//   ....[67]....
        /*0554*/ 	.word	0x000034e0
        /*0558*/ 	.word	0x000000ff
        /*055c*/ 	.word	0x000000e0
        /*0560*/ 	.short	0x0106
        /*0562*/ 	.byte	0x04
	.zero		1


	//   ....[68]....
        /*0564*/ 	.word	0x00003500
        /*0568*/ 	.word	0x000000ff
        /*056c*/ 	.word	0x000000e0
        /*0570*/ 	.short	0x010a
        /*0572*/ 	.byte	0x04
	.zero		1


	//   ....[69]....
        /*0574*/ 	.word	0x00003590
        /*0578*/ 	.word	0x000000ff
        /*057c*/ 	.word	0x000000e0
        /*0580*/ 	.short	0x0106
        /*0582*/ 	.byte	0x07
	.zero		1


	//   ....[70]....
        /*0584*/ 	.word	0x000035d0
        /*0588*/ 	.word	0x00000000
        /*058c*/ 	.word	0x000000e0
        /*0590*/ 	.short	0x010a
        /*0592*/ 	.byte	0xff
	.zero		1


	//   ....[71]....
        /*0594*/ 	.word	0x00003810
        /*0598*/ 	.word	0x000000ff
        /*059c*/ 	.word	0x00000008
        /*05a0*/ 	.short	0x010a
        /*05a2*/ 	.byte	0x05
	.zero		1


	//   ....[72]....
        /*05a4*/ 	.word	0x00003830
        /*05a8*/ 	.word	0x000000ff
        /*05ac*/ 	.word	0x00000008
        /*05b0*/ 	.short	0x010a
        /*05b2*/ 	.byte	0x05
	.zero		1


	//   ....[73]....
        /*05b4*/ 	.word	0x000039c0
        /*05b8*/ 	.word	0x000000ff
        /*05bc*/ 	.word	0x00000008
        /*05c0*/ 	.short	0x010a
        /*05c2*/ 	.byte	0x05
	.zero		1


	//   ....[74]....
        /*05c4*/ 	.word	0x000039e0
        /*05c8*/ 	.word	0x000000ff
        /*05cc*/ 	.word	0x00000008
        /*05d0*/ 	.short	0x010a
        /*05d2*/ 	.byte	0x05
	.zero		1


	//   ....[75]....
        /*05d4*/ 	.word	0x00003aa0
        /*05d8*/ 	.word	0x000000ff
        /*05dc*/ 	.word	0x00000000
        /*05e0*/ 	.short	0x0101
        /*05e2*/ 	.byte	0x04
	.zero		1


	//   ....[76]....
        /*05e4*/ 	.word	0x00003de0
        /*05e8*/ 	.word	0x00000000
        /*05ec*/ 	.word	0x000000d0
        /*05f0*/ 	.short	0x010a
        /*05f2*/ 	.byte	0xff
	.zero		1


	//   ....[77]....
        /*05f4*/ 	.word	0x00003ea0
        /*05f8*/ 	.word	0x00000000
        /*05fc*/ 	.word	0x00000000
        /*0600*/ 	.short	0x0101
        /*0602*/ 	.byte	0xff
	.zero		1


	//   ....[78]....
        /*0604*/ 	.word	0x00003f60
        /*0608*/ 	.word	0x000000ff
        /*060c*/ 	.word	0x00000000
        /*0610*/ 	.short	0x010a
        /*0612*/ 	.byte	0x04
	.zero		1


	//   ....[79]....
        /*0614*/ 	.word	0x00003f70
        /*0618*/ 	.word	0x000000ff
        /*061c*/ 	.word	0x00000110
        /*0620*/ 	.short	0x010a
        /*0622*/ 	.byte	0x1f
	.zero		1


	//   ....[80]....
        /*0624*/ 	.word	0x00004020
        /*0628*/ 	.word	0x000000ff
        /*062c*/ 	.word	0x00000000
        /*0630*/ 	.short	0x010a
        /*0632*/ 	.byte	0x05
	.zero		1


	//   ....[81]....
        /*0634*/ 	.word	0x00004150
        /*0638*/ 	.word	0x000000ff
        /*063c*/ 	.word	0x00000000
        /*0640*/ 	.short	0x010a
        /*0642*/ 	.byte	0x04
	.zero		1


	//   ....[82]....
        /*0644*/ 	.word	0x00004450
        /*0648*/ 	.word	0x000000ff
        /*064c*/ 	.word	0x00000000
        /*0650*/ 	.short	0x010a
        /*0652*/ 	.byte	0x04
	.zero		1


	//   ....[83]....
        /*0654*/ 	.word	0x000044e0
        /*0658*/ 	.word	0x000000ff
        /*065c*/ 	.word	0x00000000
        /*0660*/ 	.short	0x010a
        /*0662*/ 	.byte	0x05
	.zero		1


	//   ....[84]....
        /*0664*/ 	.word	0x00004570
        /*0668*/ 	.word	0x000000ff
        /*066c*/ 	.word	0x00000000
        /*0670*/ 	.short	0x010a
        /*0672*/ 	.byte	0x05
	.zero		1


	//   ....[85]....
        /*0674*/ 	.word	0x00004610
        /*0678*/ 	.word	0x00000000
        /*067c*/ 	.word	0x00000000
        /*0680*/ 	.short	0x010a
        /*0682*/ 	.byte	0xff
	.zero		1


	//   ....[86]....
        /*0684*/ 	.word	0x00004650
        /*0688*/ 	.word	0x00000000
        /*068c*/ 	.word	0x00000000
        /*0690*/ 	.short	0x010a
        /*0692*/ 	.byte	0xff
	.zero		1


	//   ....[87]....
        /*0694*/ 	.word	0x000046c0
        /*0698*/ 	.word	0x000000ff
        /*069c*/ 	.word	0x00000000
        /*06a0*/ 	.short	0x0101
        /*06a2*/ 	.byte	0x04
	.zero		1


	//   ....[88]....
        /*06a4*/ 	.word	0x00004700
        /*06a8*/ 	.word	0x000000ff
        /*06ac*/ 	.word	0x00000150
        /*06b0*/ 	.short	0x010a
        /*06b2*/ 	.byte	0x1a
	.zero		1


	//   ....[89]....
        /*06b4*/ 	.word	0x00004750
        /*06b8*/ 	.word	0x000000ff
        /*06bc*/ 	.word	0x00000000
        /*06c0*/ 	.short	0x0101
        /*06c2*/ 	.byte	0x04
	.zero		1


	//   ....[90]....
        /*06c4*/ 	.word	0x00004bf0
        /*06c8*/ 	.word	0x0000000c
        /*06cc*/ 	.word	0x000000d0
        /*06d0*/ 	.short	0x010a
        /*06d2*/ 	.byte	0xff
	.zero		1


	//   ....[91]....
        /*06d4*/ 	.word	0x00004d60
        /*06d8*/ 	.word	0x00000000
        /*06dc*/ 	.word	0x00000000
        /*06e0*/ 	.short	0x0101
        /*06e2*/ 	.byte	0xff
	.zero		1


	//   ....[92]....
        /*06e4*/ 	.word	0x000051f0
        /*06e8*/ 	.word	0x000000ff
        /*06ec*/ 	.word	0x000000c8
        /*06f0*/ 	.short	0x010a
        /*06f2*/ 	.byte	0x15
	.zero		1


	//   ....[93]....
        /*06f4*/ 	.word	0x00005370
        /*06f8*/ 	.word	0x000000ff
        /*06fc*/ 	.word	0x000000a0
        /*0700*/ 	.short	0x010a
        /*0702*/ 	.byte	0x15
	.zero		1


	//   ....[94]....
        /*0704*/ 	.word	0x00005570
        /*0708*/ 	.word	0x000000ff
        /*070c*/ 	.word	0x00000080
        /*0710*/ 	.short	0x010b
        /*0712*/ 	.byte	0x15
	.zero		1


	//   ....[95]....
        /*0714*/ 	.word	0x00005580
        /*0718*/ 	.word	0x000000ff
        /*071c*/ 	.word	0x00000000
        /*0720*/ 	.short	0x0101
        /*0722*/ 	.byte	0x06
	.zero		1


	//   ....[96]....
        /*0724*/ 	.word	0x00005590
        /*0728*/ 	.word	0x000000ff
        /*072c*/ 	.word	0x000000a8
        /*0730*/ 	.short	0x010a
        /*0732*/ 	.byte	0x15
	.zero		1


	//   ....[97]....
        /*0734*/ 	.word	0x00005740
        /*0738*/ 	.word	0x000000ff
        /*073c*/ 	.word	0x00000088
        /*0740*/ 	.short	0x010b
        /*0742*/ 	.byte	0x15
	.zero		1


	//   ....[98]....
        /*0744*/ 	.word	0x00005750
        /*0748*/ 	.word	0x000000ff
        /*074c*/ 	.word	0x00000000
        /*0750*/ 	.short	0x0101
        /*0752*/ 	.byte	0x06
	.zero		1


	//   ....[99]....
        /*0754*/ 	.word	0x00005760
        /*0758*/ 	.word	0x000000ff
        /*075c*/ 	.word	0x000000b0
        /*0760*/ 	.short	0x010a
        /*0762*/ 	.byte	0x15
	.zero		1


	//   ....[100]....
        /*0764*/ 	.word	0x00005910
        /*0768*/ 	.word	0x000000ff
        /*076c*/ 	.word	0x00000090
        /*0770*/ 	.short	0x010b
        /*0772*/ 	.byte	0x15
	.zero		1


	//   ....[101]....
        /*0774*/ 	.word	0x00005920
        /*0778*/ 	.word	0x000000ff
        /*077c*/ 	.word	0x00000000
        /*0780*/ 	.short	0x0101
        /*0782*/ 	.byte	0x06
	.zero		1


	//   ....[102]....
        /*0784*/ 	.word	0x00005930
        /*0788*/ 	.word	0x000000ff
        /*078c*/ 	.word	0x000000b8
        /*0790*/ 	.short	0x010a
        /*0792*/ 	.byte	0x15
	.zero		1


	//   ....[103]....
        /*0794*/ 	.word	0x00005b70
        /*0798*/ 	.word	0x000000ff
        /*079c*/ 	.word	0x00000098
        /*07a0*/ 	.short	0x010b
        /*07a2*/ 	.byte	0x15
	.zero		1


	//   ....[104]....
        /*07a4*/ 	.word	0x00005b80
        /*07a8*/ 	.word	0x000000ff
        /*07ac*/ 	.word	0x00000000
        /*07b0*/ 	.short	0x0101
        /*07b2*/ 	.byte	0x25
	.zero		1


	//   ....[105]....
        /*07b4*/ 	.word	0x00005bc0
        /*07b8*/ 	.word	0x000000ff
        /*07bc*/ 	.word	0x000000a0
        /*07c0*/ 	.short	0x010a
        /*07c2*/ 	.byte	0x15
	.zero		1


	//   ....[106]....
        /*07c4*/ 	.word	0x00005be0
        /*07c8*/ 	.word	0x000000ff
        /*07cc*/ 	.word	0x000000a8
        /*07d0*/ 	.short	0x010a
        /*07d2*/ 	.byte	0x15
	.zero		1


	//   ....[107]....
        /*07d4*/ 	.word	0x00005c00
        /*07d8*/ 	.word	0x000000ff
        /*07dc*/ 	.word	0x000000b0
        /*07e0*/ 	.short	0x010a
        /*07e2*/ 	.byte	0x15
	.zero		1


	//   ....[108]....
        /*07e4*/ 	.word	0x00005c40
        /*07e8*/ 	.word	0x00000000
        /*07ec*/ 	.word	0x000000b8
        /*07f0*/ 	.short	0x010a
        /*07f2*/ 	.byte	0xff
	.zero		1


	//   ....[109]....
        /*07f4*/ 	.word	0x00005f60
        /*07f8*/ 	.word	0x00000003
        /*07fc*/ 	.word	0x000000d0
        /*0800*/ 	.short	0x010a
        /*0802*/ 	.byte	0xff
	.zero		1


	//   ....[110]....
        /*0804*/ 	.word	0x000060e0
        /*0808*/ 	.word	0x00000000
        /*080c*/ 	.word	0x00000000
        /*0810*/ 	.short	0x0101
        /*0812*/ 	.byte	0xff
	.zero		1


	//   ....[111]....
        /*0814*/ 	.word	0x00006b90
        /*0818*/ 	.word	0x00000003
        /*081c*/ 	.word	0x00000080
        /*0820*/ 	.short	0x010a
        /*0822*/ 	.byte	0xff
	.zero		1


	//   ....[112]....
        /*0824*/ 	.word	0x00006ba0
        /*0828*/ 	.word	0x00000053
        /*082c*/ 	.word	0x000000f0
        /*0830*/ 	.short	0x010a
        /*0832*/ 	.byte	0xff
	.zero		1


	//   ....[113]....
        /*0834*/ 	.word	0x00006d10
        /*0838*/ 	.word	0x00000003
        /*083c*/ 	.word	0x00000080
        /*0840*/ 	.short	0x010a
        /*0842*/ 	.byte	0xff
	.zero		1


	//   ....[114]....
        /*0844*/ 	.word	0x00006e30
        /*0848*/ 	.word	0x00000000
        /*084c*/ 	.word	0x00000000
        /*0850*/ 	.short	0x0101
        /*0852*/ 	.byte	0xff
	.zero		1


	//   ....[115]....
        /*0854*/ 	.word	0x00006eb0
        /*0858*/ 	.word	0x00000053
        /*085c*/ 	.word	0x000000f0
        /*0860*/ 	.short	0x010a
        /*0862*/ 	.byte	0xff
	.zero		1


	//   ....[116]....
        /*0864*/ 	.word	0x00007a70
        /*0868*/ 	.word	0x00000000
        /*086c*/ 	.word	0x00000080
        /*0870*/ 	.short	0x010a
        /*0872*/ 	.byte	0xff
	.zero		1


	//   ....[117]....
        /*0874*/ 	.word	0x00007b20
        /*0878*/ 	.word	0x00000000
        /*087c*/ 	.word	0x00000080
        /*0880*/ 	.short	0x010a
        /*0882*/ 	.byte	0xff
	.zero		1


	//   ....[118]....
        /*0884*/ 	.word	0x00007c40
        /*0888*/ 	.word	0x00000000
        /*088c*/ 	.word	0x00000000
        /*0890*/ 	.short	0x0101
        /*0892*/ 	.byte	0xff
	.zero		1


	//   ....[119]....
        /*0894*/ 	.word	0x000087f0
        /*0898*/ 	.word	0x00000000
        /*089c*/ 	.word	0x00000080
        /*08a0*/ 	.short	0x010a
        /*08a2*/ 	.byte	0xff
	.zero		1


	//   ....[120]....
        /*08a4*/ 	.word	0x000088a0
        /*08a8*/ 	.word	0x00000000
        /*08ac*/ 	.word	0x00000080
        /*08b0*/ 	.short	0x010a
        /*08b2*/ 	.byte	0xff
	.zero		1


	//   ....[121]....
        /*08b4*/ 	.word	0x000089d0
        /*08b8*/ 	.word	0x00000000
        /*08bc*/ 	.word	0x00000000
        /*08c0*/ 	.short	0x0101
        /*08c2*/ 	.byte	0xff
	.zero		1


	//   ....[122]....
        /*08c4*/ 	.word	0x000095a0
        /*08c8*/ 	.word	0x00000000
        /*08cc*/ 	.word	0x00000080
        /*08d0*/ 	.short	0x010a
        /*08d2*/ 	.byte	0xff
	.zero		1


	//   ....[123]....
        /*08d4*/ 	.word	0x00009650
        /*08d8*/ 	.word	0x00000000
        /*08dc*/ 	.word	0x00000080
        /*08e0*/ 	.short	0x010a
        /*08e2*/ 	.byte	0xff
	.zero		1


	//   ....[124]....
        /*08e4*/ 	.word	0x00009770
        /*08e8*/ 	.word	0x00000000
        /*08ec*/ 	.word	0x00000000
        /*08f0*/ 	.short	0x0101
        /*08f2*/ 	.byte	0xff
	.zero		1


	//   ....[125]....
        /*08f4*/ 	.word	0x00009a30
        /*08f8*/ 	.word	0x00000053
        /*08fc*/ 	.word	0x00000000
        /*0900*/ 	.short	0x0101
        /*0902*/ 	.byte	0xff
	.zero		1


	//   ....[126]....
        /*0904*/ 	.word	0x0000a4a0
        /*0908*/ 	.word	0x00000000
        /*090c*/ 	.word	0x00000140
        /*0910*/ 	.short	0x010a
        /*0912*/ 	.byte	0xff
	.zero		1


	//   ....[127]....
        /*0914*/ 	.word	0x0000a500
        /*0918*/ 	.word	0x00000000
        /*091c*/ 	.word	0x00000040
        /*0920*/ 	.short	0x010a
        /*0922*/ 	.byte	0xff
	.zero		1


	//   ....[128]....
        /*0924*/ 	.word	0x0000a560
        /*0928*/ 	.word	0x00000000
        /*092c*/ 	.word	0x00000040
        /*0930*/ 	.short	0x010a
        /*0932*/ 	.byte	0xff
	.zero		1


	//   ....[129]....
        /*0934*/ 	.word	0x0000a5b0
        /*0938*/ 	.word	0x00000003
        /*093c*/ 	.word	0x000000d0
        /*0940*/ 	.short	0x010a
        /*0942*/ 	.byte	0xff
	.zero		1


	//   ....[130]....
        /*0944*/ 	.word	0x0000a610
        /*0948*/ 	.word	0x00000000
        /*094c*/ 	.word	0x00000000
        /*0950*/ 	.short	0x010a
        /*0952*/ 	.byte	0xff
	.zero		1


	//   ....[131]....
        /*0954*/ 	.word	0x0000a670
        /*0958*/ 	.word	0x00000000
        /*095c*/ 	.word	0x00000000
        /*0960*/ 	.short	0x010a
        /*0962*/ 	.byte	0xff
	.zero		1


	//   ....[132]....
        /*0964*/ 	.word	0x0000a6d0
        /*0968*/ 	.word	0x00000000
        /*096c*/ 	.word	0x00000000
        /*0970*/ 	.short	0x010a
        /*0972*/ 	.byte	0xff
	.zero		1


	//   ....[133]....
        /*0974*/ 	.word	0x0000a730
        /*0978*/ 	.word	0x00000000
        /*097c*/ 	.word	0x00000000
        /*0980*/ 	.short	0x010a
        /*0982*/ 	.byte	0xff
	.zero		1


	//   ....[134]....
        /*0984*/ 	.word	0x0000a790
        /*0988*/ 	.word	0x00000000
        /*098c*/ 	.word	0x00000000
        /*0990*/ 	.short	0x010a
        /*0992*/ 	.byte	0xff
	.zero		1


	//   ....[135]....
        /*0994*/ 	.word	0x0000a7f0
        /*0998*/ 	.word	0x00000000
        /*099c*/ 	.word	0x00000000
        /*09a0*/ 	.short	0x010a
        /*09a2*/ 	.byte	0xff
	.zero		1


	//   ....[136]....
        /*09a4*/ 	.word	0x0000a850
        /*09a8*/ 	.word	0x00000000
        /*09ac*/ 	.word	0x00000000
        /*09b0*/ 	.short	0x010a
        /*09b2*/ 	.byte	0xff
	.zero		1


	//   ....[137]....
        /*09b4*/ 	.word	0x0000a8a0
        /*09b8*/ 	.word	0x00000002
        /*09bc*/ 	.word	0x00000130
        /*09c0*/ 	.short	0x010a
        /*09c2*/ 	.byte	0xff
	.zero		1


	//   ....[138]....
        /*09c4*/ 	.word	0x0000a900
        /*09c8*/ 	.word	0x00000002
        /*09cc*/ 	.word	0x000000e0
        /*09d0*/ 	.short	0x010a
        /*09d2*/ 	.byte	0xff
	.zero		1


	//   ....[139]....
        /*09d4*/ 	.word	0x0000a950
        /*09d8*/ 	.word	0x00000002
        /*09dc*/ 	.word	0x000000d0
        /*09e0*/ 	.short	0x010a
        /*09e2*/ 	.byte	0xff
	.zero		1


	//   ....[140]....
        /*09e4*/ 	.word	0x0000a9b0
        /*09e8*/ 	.word	0x00000000
        /*09ec*/ 	.word	0x000000e0
        /*09f0*/ 	.short	0x010a
        /*09f2*/ 	.byte	0xff
	.zero		1


	//   ....[141]....
        /*09f4*/ 	.word	0x0000aa10
        /*09f8*/ 	.word	0x00000005
        /*09fc*/ 	.word	0x00000008
        /*0a00*/ 	.short	0x010a
        /*0a02*/ 	.byte	0xff
	.zero		1


	//   ....[142]....
        /*0a04*/ 	.word	0x0000aaf0
        /*0a08*/ 	.word	0x00000000
        /*0a0c*/ 	.word	0x00000008
        /*0a10*/ 	.short	0x010a
        /*0a12*/ 	.byte	0xff
	.zero		1


	//   ....[143]....
        /*0a14*/ 	.word	0x0000ab40
        /*0a18*/ 	.word	0x00000000
        /*0a1c*/ 	.word	0x000000d0
        /*0a20*/ 	.short	0x010a
        /*0a22*/ 	.byte	0xff
	.zero		1


	//   ....[144]....
        /*0a24*/ 	.word	0x0000aba0
        /*0a28*/ 	.word	0x00000000
        /*0a2c*/ 	.word	0x00000110
        /*0a30*/ 	.short	0x010a
        /*0a32*/ 	.byte	0xff
	.zero		1


	//   ....[145]....
        /*0a34*/ 	.word	0x0000ac00
        /*0a38*/ 	.word	0x00000000
        /*0a3c*/ 	.word	0x00000000
        /*0a40*/ 	.short	0x010a
        /*0a42*/ 	.byte	0xff
	.zero		1


	//   ....[146]....
        /*0a44*/ 	.word	0x0000ac60
        /*0a48*/ 	.word	0x00000000
        /*0a4c*/ 	.word	0x00000000
        /*0a50*/ 	.short	0x010a
        /*0a52*/ 	.byte	0xff
	.zero		1


	//   ....[147]....
        /*0a54*/ 	.word	0x0000acc0
        /*0a58*/ 	.word	0x00000000
        /*0a5c*/ 	.word	0x00000000
        /*0a60*/ 	.short	0x010a
        /*0a62*/ 	.byte	0xff
	.zero		1


	//   ....[148]....
        /*0a64*/ 	.word	0x0000ad20
        /*0a68*/ 	.word	0x00000000
        /*0a6c*/ 	.word	0x00000000
        /*0a70*/ 	.short	0x010a
        /*0a72*/ 	.byte	0xff
	.zero		1


	//   ....[149]....
        /*0a74*/ 	.word	0x0000ad80
        /*0a78*/ 	.word	0x00000000
        /*0a7c*/ 	.word	0x00000150
        /*0a80*/ 	.short	0x010a
        /*0a82*/ 	.byte	0xff
	.zero		1


	//   ....[150]....
        /*0a84*/ 	.word	0x0000add0
        /*0a88*/ 	.word	0x0000000c
        /*0a8c*/ 	.word	0x000000d0
        /*0a90*/ 	.short	0x010a
        /*0a92*/ 	.byte	0xff
	.zero		1


	//   ....[151]....
        /*0a94*/ 	.word	0x0000ae30
        /*0a98*/ 	.word	0x00000000
        /*0a9c*/ 	.word	0x000000c8
        /*0aa0*/ 	.short	0x010a
        /*0aa2*/ 	.byte	0xff
	.zero		1


	//   ....[152]....
        /*0aa4*/ 	.word	0x0000ae90
        /*0aa8*/ 	.word	0x00000000
        /*0aac*/ 	.word	0x000000a0
        /*0ab0*/ 	.short	0x010a
        /*0ab2*/ 	.byte	0xff
	.zero		1


	//   ....[153]....
        /*0ab4*/ 	.word	0x0000aef0
        /*0ab8*/ 	.word	0x00000000
        /*0abc*/ 	.word	0x000000a8
        /*0ac0*/ 	.short	0x010a
        /*0ac2*/ 	.byte	0xff
	.zero		1


	//   ....[154]....
        /*0ac4*/ 	.word	0x0000af50
        /*0ac8*/ 	.word	0x00000000
        /*0acc*/ 	.word	0x000000b0
        /*0ad0*/ 	.short	0x010a
        /*0ad2*/ 	.byte	0xff
	.zero		1


	//   ....[155]....
        /*0ad4*/ 	.word	0x0000afb0
        /*0ad8*/ 	.word	0x00000000
        /*0adc*/ 	.word	0x000000b8
        /*0ae0*/ 	.short	0x010a
        /*0ae2*/ 	.byte	0xff
	.zero		1


	//   ....[156]....
        /*0ae4*/ 	.word	0x0000b010
        /*0ae8*/ 	.word	0x00000000
        /*0aec*/ 	.word	0x000000a0
        /*0af0*/ 	.short	0x010a
        /*0af2*/ 	.byte	0xff
	.zero		1


	//   ....[157]....
        /*0af4*/ 	.word	0x0000b070
        /*0af8*/ 	.word	0x00000000
        /*0afc*/ 	.word	0x000000a8
        /*0b00*/ 	.short	0x010a
        /*0b02*/ 	.byte	0xff
	.zero		1


	//   ....[158]....
        /*0b04*/ 	.word	0x0000b0d0
        /*0b08*/ 	.word	0x00000000
        /*0b0c*/ 	.word	0x000000b0
        /*0b10*/ 	.short	0x010a
        /*0b12*/ 	.byte	0xff
	.zero		1


	//   ....[159]....
        /*0b14*/ 	.word	0x0000b120
        /*0b18*/ 	.word	0x00000003
        /*0b1c*/ 	.word	0x000000d0
        /*0b20*/ 	.short	0x010a
        /*0b22*/ 	.byte	0xff
	.zero		1


	//   ....[160]....
        /*0b24*/ 	.word	0x0000b170
        /*0b28*/ 	.word	0x00000003
        /*0b2c*/ 	.word	0x00000080
        /*0b30*/ 	.short	0x010a
        /*0b32*/ 	.byte	0xff
	.zero		1


	//   ....[161]....
        /*0b34*/ 	.word	0x0000b1c0
        /*0b38*/ 	.word	0x00000053
        /*0b3c*/ 	.word	0x000000f0
        /*0b40*/ 	.short	0x010a
        /*0b42*/ 	.byte	0xff
	.zero		1


	//   ....[162]....
        /*0b44*/ 	.word	0x0000b210
        /*0b48*/ 	.word	0x00000000
        /*0b4c*/ 	.word	0x00000080
        /*0b50*/ 	.short	0x010a
        /*0b52*/ 	.byte	0xff
	.zero		1


	//   ....[163]....
        /*0b54*/ 	.word	0x0000b260
        /*0b58*/ 	.word	0x00000000
        /*0b5c*/ 	.word	0x00000080
        /*0b60*/ 	.short	0x010a
        /*0b62*/ 	.byte	0xff
	.zero		1


	//   ....[164]....
        /*0b64*/ 	.word	0x0000b2b0
        /*0b68*/ 	.word	0x00000000
        /*0b6c*/ 	.word	0x00000080
        /*0b70*/ 	.short	0x010a
        /*0b72*/ 	.byte	0xff
	.zero		1


	//----- nvinfo : EIATTR_NUM_MBARRIERS
	.align		4
.L_48:
        /*0b74*/ 	.byte	0x03, 0x38
        /*0b76*/ 	.short	0x002b


	//----- nvinfo : EIATTR_EXIT_INSTR_OFFSETS
	.align		4
        /*0b78*/ 	.byte	0x04, 0x1c
        /*0b7a*/ 	.short	(.L_50 - .L_49)


	//   ....[0]....
.L_49:
        /*0b7c*/ 	.word	0x000030b0


	//   ....[1]....
        /*0b80*/ 	.word	0x000035a0


	//   ....[2]....
        /*0b84*/ 	.word	0x00003600


	//   ....[3]....
        /*0b88*/ 	.word	0x00004980


	//   ....[4]....
        /*0b8c*/ 	.word	0x00005c70


	//   ....[5]....
        /*0b90*/ 	.word	0x00005cb0


	//   ....[6]....
        /*0b94*/ 	.word	0x0000a490


	//----- nvinfo : EIATTR_MAX_THREADS
	.align		4
.L_50:
        /*0b98*/ 	.byte	0x04, 0x05
        /*0b9a*/ 	.short	(.L_52 - .L_51)
.L_51:
        /*0b9c*/ 	.word	0x00000100
        /*0ba0*/ 	.word	0x00000001
        /*0ba4*/ 	.word	0x00000001


	//----- nvinfo : EIATTR_CRS_STACK_SIZE
	.align		4
.L_52:
        /*0ba8*/ 	.byte	0x04, 0x1e
        /*0baa*/ 	.short	(.L_54 - .L_53)
.L_53:
        /*0bac*/ 	.word	0x00000000


	//----- nvinfo : EIATTR_CBANK_PARAM_SIZE
	.align		4
.L_54:
        /*0bb0*/ 	.byte	0x03, 0x19
        /*0bb2*/ 	.short	0x0800


	//----- nvinfo : EIATTR_PARAM_CBANK
	.align		4
        /*0bb4*/ 	.byte	0x04, 0x0a
        /*0bb6*/ 	.short	(.L_56 - .L_55)
	.align		4
.L_55:
        /*0bb8*/ 	.word	index@(.nv.constant0._ZN7cutlass13device_kernelINS_4gemm6kernel13GemmUniversalIN4cute5tupleIJiiiiEEENS1_10collective13CollectiveMmaINS1_35MainloopSm100TmaUmmaWarpSpecializedILi8ELi2ELi4ENS5_IJNS4_1CILi4EEESB_NSA_ILi1EEEEEEEENS5_IJNSA_ILi128EEENSA_ILi256EEESF_EEEaNS5_IJlSC_lEEEaSI_NS4_8TiledMMAINS4_8MMA_AtomIJNS4_21SM100_MMA_S8_2x1SM_SSIaaiLi128ELi256ELNS4_4UMMA5MajorE0ELSN_0ELNSM_8SaturateE0EEEEEENS4_6LayoutINS5_IJSC_SC_SC_EEENS5_IJNSA_ILi0EEEST_ST_EEEEENS5_IJNS4_10UnderscoreESW_SW_EEEEENS4_28SM100_TMA_2SM_LOAD_MULTICASTENS4_14ComposedLayoutINS4_7SwizzleILi3ELi4ELi3EEENS4_18smem_ptr_flag_bitsILi8EEENSR_INS5_IJNSA_ILi8EEESF_EEENS5_IJSF_SC_EEEEEEEvNS4_8identityESZ_S19_vS1A_EENS_8epilogue10collective18CollectiveEpilogueINS1C_23Sm100TmaWarpSpecializedILi4ELi2ELi32ELb0ELb0EEEJNS5_IJNSA_ILi64EEESG_SF_EEENS5_IJNSR_IS1H_SC_EENSR_INS5_IJNSA_ILi32EEENSA_ILi2EEEEEENS5_IJSC_SF_EEEEEEEEaSI_aSI_NS1C_6fusion15FusionCallbacksIS1G_NS1Q_17LinearCombinationIaiaiLNS_15FloatRoundStyleE2EEES1I_S1P_JEEENS4_5SM1004TMEM4LOAD26SM100_TMEM_LOAD_32dp32b32xENS4_13SM90_TMA_LOADENS10_INS11_ILi1ELi4ELi3EEES14_NSR_INS5_IJS15_S1K_EEENS5_IJS1K_SC_EEEEEEENS4_39AutoVectorizingCopyWithAssumedAlignmentILi128EEENS4_14SM90_TMA_STOREES25_S27_S27_EEEvvEEEEvNT_6ParamsE)
        /*0bbc*/ 	.short	0x0380
        /*0bbe*/ 	.short	0x0800


	//----- nvinfo : EIATTR_SW_WAR
	.align		4
.L_56:
        /*0bc0*/ 	.byte	0x04, 0x36
        /*0bc2*/ 	.short	(.L_58 - .L_57)
.L_57:
        /*0bc4*/ 	.word	0x00000008
.L_58:


//--------------------- .nv.callgraph             --------------------------
	.section	.nv.callgraph,"",@"SHT_CUDA_CALLGRAPH"
	.align	4
	.sectionentsize	8
	.align		4
        /*0000*/ 	.word	0x00000000
	.align		4
        /*0004*/ 	.word	0xffffffff
	.align		4
        /*0008*/ 	.word	index@(_ZN7cutlass13device_kernelINS_4gemm6kernel13GemmUniversalIN4cute5tupleIJiiiiEEENS1_10collective13CollectiveMmaINS1_35MainloopSm100TmaUmmaWarpSpecializedILi8ELi2ELi4ENS5_IJNS4_1CILi4EEESB_NSA_ILi1EEEEEEEENS5_IJNSA_ILi128EEENSA_ILi256EEESF_EEEaNS5_IJlSC_lEEEaSI_NS4_8TiledMMAINS4_8MMA_AtomIJNS4_21SM100_MMA_S8_2x1SM_SSIaaiLi128ELi256ELNS4_4UMMA5MajorE0ELSN_0ELNSM_8SaturateE0EEEEEENS4_6LayoutINS5_IJSC_SC_SC_EEENS5_IJNSA_ILi0EEEST_ST_EEEEENS5_IJNS4_10UnderscoreESW_SW_EEEEENS4_28SM100_TMA_2SM_LOAD_MULTICASTENS4_14ComposedLayoutINS4_7SwizzleILi3ELi4ELi3EEENS4_18smem_ptr_flag_bitsILi8EEENSR_INS5_IJNSA_ILi8EEESF_EEENS5_IJSF_SC_EEEEEEEvNS4_8identityESZ_S19_vS1A_EENS_8epilogue10collective18CollectiveEpilogueINS1C_23Sm100TmaWarpSpecializedILi4ELi2ELi32ELb0ELb0EEEJNS5_IJNSA_ILi64EEESG_SF_EEENS5_IJNSR_IS1H_SC_EENSR_INS5_IJNSA_ILi32EEENSA_ILi2EEEEEENS5_IJSC_SF_EEEEEEEEaSI_aSI_NS1C_6fusion15FusionCallbacksIS1G_NS1Q_17LinearCombinationIaiaiLNS_15FloatRoundStyleE2EEES1I_S1P_JEEENS4_5SM1004TMEM4LOAD26SM100_TMEM_LOAD_32dp32b32xENS4_13SM90_TMA_LOADENS10_INS11_ILi1ELi4ELi3EEES14_NSR_INS5_IJS15_S1K_EEENS5_IJS1K_SC_EEEEEEENS4_39AutoVectorizingCopyWithAssumedAlignmentILi128EEENS4_14SM90_TMA_STOREES25_S27_S27_EEEvvEEEEvNT_6ParamsE)
	.align		4
        /*000c*/ 	.word	index@(__assertfail)
	.align		4
        /*0010*/ 	.word	0x00000000
	.align		4
        /*0014*/ 	.word	0xfffffffe
	.align		4
        /*0018*/ 	.word	0x00000000
	.align		4
        /*001c*/ 	.word	0xfffffffd
	.align		4
        /*0020*/ 	.word	0x00000000
	.align		4
        /*0024*/ 	.word	0xfffffffc


//--------------------- .nv.constant4             --------------------------
	.section	.nv.constant4,"a",@progbits
	.align	8
	.align		8
.nv.constant4:
        /*0000*/ 	.dword	__assertfail
	.align		8
        /*0008*/ 	.dword	__unnamed_1
	.align		8
        /*0010*/ 	.dword	__unnamed_2
	.align		8
        /*0018*/ 	.dword	__unnamed_3
	.align		8
        /*0020*/ 	.dword	_ZN40_INTERNAL_3b91e1f2_4_k_cu_c67a05f0_311234cuda3std3__45__cpo5beginE
	.align		8
        /*0028*/ 	.dword	_ZN40_INTERNAL_3b91e1f2_4_k_cu_c67a05f0_311234cuda3std3__45__cpo3endE
	.align		8
        /*0030*/ 	.dword	_ZN40_INTERNAL_3b91e1f2_4_k_cu_c67a05f0_311234cuda3std3__45__cpo6cbeginE
	.align		8
        /*0038*/ 	.dword	_ZN40_INTERNAL_3b91e1f2_4_k_cu_c67a05f0_311234cuda3std3__45__cpo4cendE
	.align		8
        /*0040*/ 	.dword	_ZN40_INTERNAL_3b91e1f2_4_k_cu_c67a05f0_311234cuda3std3__442_GLOBAL__N__3b91e1f2_4_k_cu_c67a05f0_311236ignoreE
	.align		8
        /*0048*/ 	.dword	_ZN40_INTERNAL_3b91e1f2_4_k_cu_c67a05f0_311234cuda3std3__419piecewise_constructE
	.align		8
        /*0050*/ 	.dword	_ZN40_INTERNAL_3b91e1f2_4_k_cu_c67a05f0_311234cuda3std3__48in_placeE
	.align		8
        /*0058*/ 	.dword	_ZN40_INTERNAL_3b91e1f2_4_k_cu_c67a05f0_311234cuda3std6ranges3__45__cpo4swapE
	.align		8
        /*0060*/ 	.dword	_ZN40_INTERNAL_3b91e1f2_4_k_cu_c67a05f0_311234cuda3std6ranges3__45__cpo9iter_moveE
	.align		8
        /*0068*/ 	.dword	_ZN40_INTERNAL_3b91e1f2_4_k_cu_c67a05f0_311234cute7productE
	.align		8
        /*0070*/ 	.dword	_ZN40_INTERNAL_3b91e1f2_4_k_cu_c67a05f0_311234cute1_E
	.align		8
        /*0078*/ 	.dword	$str$25
	.align		8
        /*0080*/ 	.dword	$str$26
	.align		8
        /*0088*/ 	.dword	$str$27
	.align		8
        /*0090*/ 	.dword	$str$28


//--------------------- .text._ZN7cutlass13device_kernelINS_4gemm6kernel13GemmUniversalIN4cute5tupleIJiiiiEEENS1_10collective13CollectiveMmaINS1_35MainloopSm100TmaUmmaWarpSpecializedILi8ELi2ELi4ENS5_IJNS4_1CILi4EEESB_NSA_ILi1EEEEEEEENS5_IJNSA_ILi128EEENSA_ILi256EEESF_EEEaNS5_IJlSC_lEEEaSI_NS4_8TiledMMAINS4_8MMA_AtomIJNS4_21SM100_MMA_S8_2x1SM_SSIaaiLi128ELi256ELNS4_4UMMA5MajorE0ELSN_0ELNSM_8SaturateE0EEEEEENS4_6LayoutINS5_IJSC_SC_SC_EEENS5_IJNSA_ILi0EEEST_ST_EEEEENS5_IJNS4_10UnderscoreESW_SW_EEEEENS4_28SM100_TMA_2SM_LOAD_MULTICASTENS4_14ComposedLayoutINS4_7SwizzleILi3ELi4ELi3EEENS4_18smem_ptr_flag_bitsILi8EEENSR_INS5_IJNSA_ILi8EEESF_EEENS5_IJSF_SC_EEEEEEEvNS4_8identityESZ_S19_vS1A_EENS_8epilogue10collective18CollectiveEpilogueINS1C_23Sm100TmaWarpSpecializedILi4ELi2ELi32ELb0ELb0EEEJNS5_IJNSA_ILi64EEESG_SF_EEENS5_IJNSR_IS1H_SC_EENSR_INS5_IJNSA_ILi32EEENSA_ILi2EEEEEENS5_IJSC_SF_EEEEEEEEaSI_aSI_NS1C_6fusion15FusionCallbacksIS1G_NS1Q_17LinearCombinationIaiaiLNS_15FloatRoundStyleE2EEES1I_S1P_JEEENS4_5SM1004TMEM4LOAD26SM100_TMEM_LOAD_32dp32b32xENS4_13SM90_TMA_LOADENS10_INS11_ILi1ELi4ELi3EEES14_NSR_INS5_IJS15_S1K_EEENS5_IJS1K_SC_EEEEEEENS4_39AutoVectorizingCopyWithAssumedAlignmentILi128EEENS4_14SM90_TMA_STOREES25_S27_S27_EEEvvEEEEvNT_6ParamsE --------------------------
	.section	.text._ZN7cutlass13device_kernelINS_4gemm6kernel13GemmUniversalIN4cute5tupleIJiiiiEEENS1_10collective13CollectiveMmaINS1_35MainloopSm100TmaUmmaWarpSpecializedILi8ELi2ELi4ENS5_IJNS4_1CILi4EEESB_NSA_ILi1EEEEEEEENS5_IJNSA_ILi128EEENSA_ILi256EEESF_EEEaNS5_IJlSC_lEEEaSI_NS4_8TiledMMAINS4_8MMA_AtomIJNS4_21SM100_MMA_S8_2x1SM_SSIaaiLi128ELi256ELNS4_4UMMA5MajorE0ELSN_0ELNSM_8SaturateE0EEEEEENS4_6LayoutINS5_IJSC_SC_SC_EEENS5_IJNSA_ILi0EEEST_ST_EEEEENS5_IJNS4_10UnderscoreESW_SW_EEEEENS4_28SM100_TMA_2SM_LOAD_MULTICASTENS4_14ComposedLayoutINS4_7SwizzleILi3ELi4ELi3EEENS4_18smem_ptr_flag_bitsILi8EEENSR_INS5_IJNSA_ILi8EEESF_EEENS5_IJSF_SC_EEEEEEEvNS4_8identityESZ_S19_vS1A_EENS_8epilogue10collective18CollectiveEpilogueINS1C_23Sm100TmaWarpSpecializedILi4ELi2ELi32ELb0ELb0EEEJNS5_IJNSA_ILi64EEESG_SF_EEENS5_IJNSR_IS1H_SC_EENSR_INS5_IJNSA_ILi32EEENSA_ILi2EEEEEENS5_IJSC_SF_EEEEEEEEaSI_aSI_NS1C_6fusion15FusionCallbacksIS1G_NS1Q_17LinearCombinationIaiaiLNS_15FloatRoundStyleE2EEES1I_S1P_JEEENS4_5SM1004TMEM4LOAD26SM100_TMEM_LOAD_32dp32b32xENS4_13SM90_TMA_LOADENS10_INS11_ILi1ELi4ELi3EEES14_NSR_INS5_IJS15_S1K_EEENS5_IJS1K_SC_EEEEEEENS4_39AutoVectorizingCopyWithAssumedAlignmentILi128EEENS4_14SM90_TMA_STOREES25_S27_S27_EEEvvEEEEvNT_6ParamsE,"ax",@progbits
	.align	128
.text._ZN7cutlass13device_kernelINS_4gemm6kernel13GemmUniversalIN4cute5tupleIJiiiiEEENS1_10collective13CollectiveMmaINS1_35MainloopSm100TmaUmmaWarpSpecializedILi8ELi2ELi4ENS5_IJNS4_1CILi4EEESB_NSA_ILi1EEEEEEEENS5_IJNSA_ILi128EEENSA_ILi256EEESF_EEEaNS5_IJlSC_lEEEaSI_NS4_8TiledMMAINS4_8MMA_AtomIJNS4_21SM100_MMA_S8_2x1SM_SSIaaiLi128ELi256ELNS4_4UMMA5MajorE0ELSN_0ELNSM_8SaturateE0EEEEEENS4_6LayoutINS5_IJSC_SC_SC_EEENS5_IJNSA_ILi0EEEST_ST_EEEEENS5_IJNS4_10UnderscoreESW_SW_EEEEENS4_28SM100_TMA_2SM_LOAD_MULTICASTENS4_14ComposedLayoutINS4_7SwizzleILi3ELi4ELi3EEENS4_18smem_ptr_flag_bitsILi8EEENSR_INS5_IJNSA_ILi8EEESF_EEENS5_IJSF_SC_EEEEEEEvNS4_8identityESZ_S19_vS1A_EENS_8epilogue10collective18CollectiveEpilogueINS1C_23Sm100TmaWarpSpecializedILi4ELi2ELi32ELb0ELb0EEEJNS5_IJNSA_ILi64EEESG_SF_EEENS5_IJNSR_IS1H_SC_EENSR_INS5_IJNSA_ILi32EEENSA_ILi2EEEEEENS5_IJSC_SF_EEEEEEEEaSI_aSI_NS1C_6fusion15FusionCallbacksIS1G_NS1Q_17LinearCombinationIaiaiLNS_15FloatRoundStyleE2EEES1I_S1P_JEEENS4_5SM1004TMEM4LOAD26SM100_TMEM_LOAD_32dp32b32xENS4_13SM90_TMA_LOADENS10_INS11_ILi1ELi4ELi3EEES14_NSR_INS5_IJS15_S1K_EEENS5_IJS1K_SC_EEEEEEENS4_39AutoVectorizingCopyWithAssumedAlignmentILi128EEENS4_14SM90_TMA_STOREES25_S27_S27_EEEvvEEEEvNT_6ParamsE:
        .type           _ZN7cutlass13device_kernelINS_4gemm6kernel13GemmUniversalIN4cute5tupleIJiiiiEEENS1_10collective13CollectiveMmaINS1_35MainloopSm100TmaUmmaWarpSpecializedILi8ELi2ELi4ENS5_IJNS4_1CILi4EEESB_NSA_ILi1EEEEEEEENS5_IJNSA_ILi128EEENSA_ILi256EEESF_EEEaNS5_IJlSC_lEEEaSI_NS4_8TiledMMAINS4_8MMA_AtomIJNS4_21SM100_MMA_S8_2x1SM_SSIaaiLi128ELi256ELNS4_4UMMA5MajorE0ELSN_0ELNSM_8SaturateE0EEEEEENS4_6LayoutINS5_IJSC_SC_SC_EEENS5_IJNSA_ILi0EEEST_ST_EEEEENS5_IJNS4_10UnderscoreESW_SW_EEEEENS4_28SM100_TMA_2SM_LOAD_MULTICASTENS4_14ComposedLayoutINS4_7SwizzleILi3ELi4ELi3EEENS4_18smem_ptr_flag_bitsILi8EEENSR_INS5_IJNSA_ILi8EEESF_EEENS5_IJSF_SC_EEEEEEEvNS4_8identityESZ_S19_vS1A_EENS_8epilogue10collective18CollectiveEpilogueINS1C_23Sm100TmaWarpSpecializedILi4ELi2ELi32ELb0ELb0EEEJNS5_IJNSA_ILi64EEESG_SF_EEENS5_IJNSR_IS1H_SC_EENSR_INS5_IJNSA_ILi32EEENSA_ILi2EEEEEENS5_IJSC_SF_EEEEEEEEaSI_aSI_NS1C_6fusion15FusionCallbacksIS1G_NS1Q_17LinearCombinationIaiaiLNS_15FloatRoundStyleE2EEES1I_S1P_JEEENS4_5SM1004TMEM4LOAD26SM100_TMEM_LOAD_32dp32b32xENS4_13SM90_TMA_LOADENS10_INS11_ILi1ELi4ELi3EEES14_NSR_INS5_IJS15_S1K_EEENS5_IJS1K_SC_EEEEEEENS4_39AutoVectorizingCopyWithAssumedAlignmentILi128EEENS4_14SM90_TMA_STOREES25_S27_S27_EEEvvEEEEvNT_6ParamsE,@function
        .size           _ZN7cutlass13device_kernelINS_4gemm6kernel13GemmUniversalIN4cute5tupleIJiiiiEEENS1_10collective13CollectiveMmaINS1_35MainloopSm100TmaUmmaWarpSpecializedILi8ELi2ELi4ENS5_IJNS4_1CILi4EEESB_NSA_ILi1EEEEEEEENS5_IJNSA_ILi128EEENSA_ILi256EEESF_EEEaNS5_IJlSC_lEEEaSI_NS4_8TiledMMAINS4_8MMA_AtomIJNS4_21SM100_MMA_S8_2x1SM_SSIaaiLi128ELi256ELNS4_4UMMA5MajorE0ELSN_0ELNSM_8SaturateE0EEEEEENS4_6LayoutINS5_IJSC_SC_SC_EEENS5_IJNSA_ILi0EEEST_ST_EEEEENS5_IJNS4_10UnderscoreESW_SW_EEEEENS4_28SM100_TMA_2SM_LOAD_MULTICASTENS4_14ComposedLayoutINS4_7SwizzleILi3ELi4ELi3EEENS4_18smem_ptr_flag_bitsILi8EEENSR_INS5_IJNSA_ILi8EEESF_EEENS5_IJSF_SC_EEEEEEEvNS4_8identityESZ_S19_vS1A_EENS_8epilogue10collective18CollectiveEpilogueINS1C_23Sm100TmaWarpSpecializedILi4ELi2ELi32ELb0ELb0EEEJNS5_IJNSA_ILi64EEESG_SF_EEENS5_IJNSR_IS1H_SC_EENSR_INS5_IJNSA_ILi32EEENSA_ILi2EEEEEENS5_IJSC_SF_EEEEEEEEaSI_aSI_NS1C_6fusion15FusionCallbacksIS1G_NS1Q_17LinearCombinationIaiaiLNS_15FloatRoundStyleE2EEES1I_S1P_JEEENS4_5SM1004TMEM4LOAD26SM100_TMEM_LOAD_32dp32b32xENS4_13SM90_TMA_LOADENS10_INS11_ILi1ELi4ELi3EEES14_NSR_INS5_IJS15_S1K_EEENS5_IJS1K_SC_EEEEEEENS4_39AutoVectorizingCopyWithAssumedAlignmentILi128EEENS4_14SM90_TMA_STOREES25_S27_S27_EEEvvEEEEvNT_6ParamsE,(.L_x_203 - _ZN7cutlass13device_kernelINS_4gemm6kernel13GemmUniversalIN4cute5tupleIJiiiiEEENS1_10collective13CollectiveMmaINS1_35MainloopSm100TmaUmmaWarpSpecializedILi8ELi2ELi4ENS5_IJNS4_1CILi4EEESB_NSA_ILi1EEEEEEEENS5_IJNSA_ILi128EEENSA_ILi256EEESF_EEEaNS5_IJlSC_lEEEaSI_NS4_8TiledMMAINS4_8MMA_AtomIJNS4_21SM100_MMA_S8_2x1SM_SSIaaiLi128ELi256ELNS4_4UMMA5MajorE0ELSN_0ELNSM_8SaturateE0EEEEEENS4_6LayoutINS5_IJSC_SC_SC_EEENS5_IJNSA_ILi0EEEST_ST_EEEEENS5_IJNS4_10UnderscoreESW_SW_EEEEENS4_28SM100_TMA_2SM_LOAD_MULTICASTENS4_14ComposedLayoutINS4_7SwizzleILi3ELi4ELi3EEENS4_18smem_ptr_flag_bitsILi8EEENSR_INS5_IJNSA_ILi8EEESF_EEENS5_IJSF_SC_EEEEEEEvNS4_8identityESZ_S19_vS1A_EENS_8epilogue10collective18CollectiveEpilogueINS1C_23Sm100TmaWarpSpecializedILi4ELi2ELi32ELb0ELb0EEEJNS5_IJNSA_ILi64EEESG_SF_EEENS5_IJNSR_IS1H_SC_EENSR_INS5_IJNSA_ILi32EEENSA_ILi2EEEEEENS5_IJSC_SF_EEEEEEEEaSI_aSI_NS1C_6fusion15FusionCallbacksIS1G_NS1Q_17LinearCombinationIaiaiLNS_15FloatRoundStyleE2EEES1I_S1P_JEEENS4_5SM1004TMEM4LOAD26SM100_TMEM_LOAD_32dp32b32xENS4_13SM90_TMA_LOADENS10_INS11_ILi1ELi4ELi3EEES14_NSR_INS5_IJS15_S1K_EEENS5_IJS1K_SC_EEEEEEENS4_39AutoVectorizingCopyWithAssumedAlignmentILi128EEENS4_14SM90_TMA_STOREES25_S27_S27_EEEvvEEEEvNT_6ParamsE)
        .other          _ZN7cutlass13device_kernelINS_4gemm6kernel13GemmUniversalIN4cute5tupleIJiiiiEEENS1_10collective13CollectiveMmaINS1_35MainloopSm100TmaUmmaWarpSpecializedILi8ELi2ELi4ENS5_IJNS4_1CILi4EEESB_NSA_ILi1EEEEEEEENS5_IJNSA_ILi128EEENSA_ILi256EEESF_EEEaNS5_IJlSC_lEEEaSI_NS4_8TiledMMAINS4_8MMA_AtomIJNS4_21SM100_MMA_S8_2x1SM_SSIaaiLi128ELi256ELNS4_4UMMA5MajorE0ELSN_0ELNSM_8SaturateE0EEEEEENS4_6LayoutINS5_IJSC_SC_SC_EEENS5_IJNSA_ILi0EEEST_ST_EEEEENS5_IJNS4_10UnderscoreESW_SW_EEEEENS4_28SM100_TMA_2SM_LOAD_MULTICASTENS4_14ComposedLayoutINS4_7SwizzleILi3ELi4ELi3EEENS4_18smem_ptr_flag_bitsILi8EEENSR_INS5_IJNSA_ILi8EEESF_EEENS5_IJSF_SC_EEEEEEEvNS4_8identityESZ_S19_vS1A_EENS_8epilogue10collective18CollectiveEpilogueINS1C_23Sm100TmaWarpSpecializedILi4ELi2ELi32ELb0ELb0EEEJNS5_IJNSA_ILi64EEESG_SF_EEENS5_IJNSR_IS1H_SC_EENSR_INS5_IJNSA_ILi32EEENSA_ILi2EEEEEENS5_IJSC_SF_EEEEEEEEaSI_aSI_NS1C_6fusion15FusionCallbacksIS1G_NS1Q_17LinearCombinationIaiaiLNS_15FloatRoundStyleE2EEES1I_S1P_JEEENS4_5SM1004TMEM4LOAD26SM100_TMEM_LOAD_32dp32b32xENS4_13SM90_TMA_LOADENS10_INS11_ILi1ELi4ELi3EEES14_NSR_INS5_IJS15_S1K_EEENS5_IJS1K_SC_EEEEEEENS4_39AutoVectorizingCopyWithAssumedAlignmentILi128EEENS4_14SM90_TMA_STOREES25_S27_S27_EEEvvEEEEvNT_6ParamsE,@"STO_CUDA_ENTRY STV_DEFAULT"
_ZN7cutlass13device_kernelINS_4gemm6kernel13GemmUniversalIN4cute5tupleIJiiiiEEENS1_10collective13CollectiveMmaINS1_35MainloopSm100TmaUmmaWarpSpecializedILi8ELi2ELi4ENS5_IJNS4_1CILi4EEESB_NSA_ILi1EEEEEEEENS5_IJNSA_ILi128EEENSA_ILi256EEESF_EEEaNS5_IJlSC_lEEEaSI_NS4_8TiledMMAINS4_8MMA_AtomIJNS4_21SM100_MMA_S8_2x1SM_SSIaaiLi128ELi256ELNS4_4UMMA5MajorE0ELSN_0ELNSM_8SaturateE0EEEEEENS4_6LayoutINS5_IJSC_SC_SC_EEENS5_IJNSA_ILi0EEEST_ST_EEEEENS5_IJNS4_10UnderscoreESW_SW_EEEEENS4_28SM100_TMA_2SM_LOAD_MULTICASTENS4_14ComposedLayoutINS4_7SwizzleILi3ELi4ELi3EEENS4_18smem_ptr_flag_bitsILi8EEENSR_INS5_IJNSA_ILi8EEESF_EEENS5_IJSF_SC_EEEEEEEvNS4_8identityESZ_S19_vS1A_EENS_8epilogue10collective18CollectiveEpilogueINS1C_23Sm100TmaWarpSpecializedILi4ELi2ELi32ELb0ELb0EEEJNS5_IJNSA_ILi64EEESG_SF_EEENS5_IJNSR_IS1H_SC_EENSR_INS5_IJNSA_ILi32EEENSA_ILi2EEEEEENS5_IJSC_SF_EEEEEEEEaSI_aSI_NS1C_6fusion15FusionCallbacksIS1G_NS1Q_17LinearCombinationIaiaiLNS_15FloatRoundStyleE2EEES1I_S1P_JEEENS4_5SM1004TMEM4LOAD26SM100_TMEM_LOAD_32dp32b32xENS4_13SM90_TMA_LOADENS10_INS11_ILi1ELi4ELi3EEES14_NSR_INS5_IJS15_S1K_EEENS5_IJS1K_SC_EEEEEEENS4_39AutoVectorizingCopyWithAssumedAlignmentILi128EEENS4_14SM90_TMA_STOREES25_S27_S27_EEEvvEEEEvNT_6ParamsE:
[----:B------:R-:W1:Y:S01]  /*0000*/  LDC R1, c[0x0][0x37c] ;  /* 0x0000df00ff017b82 */ /* 0x000e620000000800 */
[----:B------:R-:W2:Y:S01]  /*0010*/  S2R R90, SR_TID.X ;  /* 0x00000000005a7919 */ /* 0x000ea20000002100 */
[----:B------:R-:W3:Y:S06]  /*0020*/  LDCU.64 UR8, c[0x0][0x890] ;  /* 0x00011200ff0877ac */ /* 0x000eec0008000a00 */
[----:B------:R-:W4:Y:S01]  /*0030*/  S2UR UR46, SR_CgaCtaId ;  /* 0x00000000002e79c3 */ /* 0x000f220000008800 */
[----:B------:R-:W-:Y:S02]  /*0040*/  PRMT R80, RZ, 0x7610, R80 ;  /* 0x00007610ff507816 */ /* 0x000fe40000000050 */
[----:B------:R-:W-:-:S02]  /*0050*/  ELECT P0, URZ, PT ;  /* 0x0000000000ff782f */ /* 0x000fc40003800000 */
[----:B---3--:R-:W-:-:S04]  /*0060*/  ISETP.NE.U32.AND P1, PT, RZ, UR8, PT ;  /* 0x00000008ff007c0c */ /* 0x008fc8000bf25070 */
[----:B------:R-:W-:Y:S01]  /*0070*/  ISETP.NE.AND.EX P2, PT, RZ, UR9, PT, P1 ;  /* 0x00000009ff007c0c */ /* 0x000fe2000bf45310 */
[----:B----4-:R-:W-:Y:S02]  /*0080*/  ULOP3.LUT UR48, UR46, 0x1, URZ, 0xc0, !UPT ;  /* 0x000000012e307892 */ /* 0x010fe4000f8ec0ff */
[----:B------:R-:W-:Y:S01]  /*0090*/  ULOP3.LUT UR49, UR46, 0x1, URZ, 0x3c, !UPT ;  /* 0x000000012e317892 */ /* 0x000fe2000f8e3cff */
[----:B--2---:R-:W-:-:S05]  /*00a0*/  SHF.R.U32.HI R81, RZ, 0x5, R90 ;  /* 0x00000005ff517819 */ /* 0x004fca000001165a */
[----:B------:R-:W2:Y:S02]  /*00b0*/  SHFL.IDX PT, R0, R81, RZ, 0x1f ;  /* 0x00001fff51007589 */ /* 0x000ea400000e0000 */
[----:B--2---:R-:W-:Y:S02]  /*00c0*/  R2UR UR25, R0 ;  /* 0x00000000001972ca */ /* 0x004fe400000e0000 */
[----:B-1----:R-:W-:Y:S05]  /*00d0*/  @P2 BRA `(.L_x_0) ;  /* 0x0000000000302947 */ /* 0x002fea0003800000 */
[----:B------:R-:W1:Y:S02]  /*00e0*/  LDCU.64 UR4, c[0x0][0x888] ;  /* 0x00011100ff0477ac */ /* 0x000e640008000a00 */
[----:B-1----:R-:W-:-:S04]  /*00f0*/  UISETP.NE.U32.AND UP0, UPT, UR4, URZ, UPT ;  /* 0x000000ff0400728c */ /* 0x002fc8000bf05070 */
[----:B------:R-:W-:-:S09]  /*0100*/  UISETP.NE.AND.EX UP0, UPT, UR5, URZ, UPT, UP0 ;  /* 0x000000ff0500728c */ /* 0x000fd2000bf05300 */
[----:B------:R-:W-:Y:S05]  /*0110*/  BRA.U !UP0, `(.L_x_1) ;  /* 0x0000000108147547 */ /* 0x000fea000b800000 */
[----:B------:R-:W1:Y:S01]  /*0120*/  LDC.64 R40, c[0x0][0x888] ;  /* 0x00022200ff287b82 */ /* 0x000e620000000a00 */
[----:B------:R-:W1:Y:S02]  /*0130*/  LDCU.64 UR4, c[0x0][0x358] ;  /* 0x00006b00ff0477ac */ /* 0x000e640008000a00 */
[----:B-1----:R1:W5:Y:S01]  /*0140*/  LDG.E R40, desc[UR4][R40.64] ;  /* 0x0000000428287981 */ /* 0x002362000c1e1900 */
[----:B------:R-:W-:Y:S01]  /*0150*/  HFMA2 R80, -RZ, RZ, 0, 5.9604644775390625e-08 ;  /* 0x00000001ff507431 */ /* 0x000fe200000001ff */
[----:B------:R-:W-:Y:S05]  /*0160*/  BRA `(.L_x_0) ;  /* 0x00000000000c7947 */ /* 0x000fea0003800000 */
.L_x_1:
[----:B------:R-:W1:Y:S01]  /*0170*/  LDCU UR4, c[0x0][0x880] ;  /* 0x00011000ff0477ac */ /* 0x000e620008000800 */
[----:B------:R-:W-:Y:S01]  /*0180*/  HFMA2 R80, -RZ, RZ, 0, 5.9604644775390625e-08 ;  /* 0x00000001ff507431 */ /* 0x000fe200000001ff */
[----:B-1----:R-:W-:-:S07]  /*0190*/  MOV R40, UR4 ;  /* 0x0000000400287c02 */ /* 0x002fce0008000f00 */
.L_x_0:
[----:B------:R-:W2:Y:S02]  /*01a0*/  LDCU.64 UR4, c[0x0][0x8b0] ;  /* 0x00011600ff0477ac */ /* 0x000ea40008000a00 */
[----:B--2---:R-:W-:-:S04]  /*01b0*/  UISETP.NE.U32.AND UP0, UPT, UR4, URZ, UPT ;  /* 0x000000ff0400728c */ /* 0x004fc8000bf05070 */
[----:B------:R-:W-:-:S09]  /*01c0*/  UISETP.NE.AND.EX UP0, UPT, UR5, URZ, UPT, UP0 ;  /* 0x000000ff0500728c */ /* 0x000fd2000bf05300 */
[----:B------:R-:W-:Y:S05]  /*01d0*/  BRA.U UP0, `(.L_x_2) ;  /* 0x0000000100287547 */ /* 0x000fea000b800000 */
[----:B------:R-:W2:Y:S02]  /*01e0*/  LDCU.64 UR4, c[0x0][0x8a8] ;  /* 0x00011500ff0477ac */ /* 0x000ea40008000a00 */
[----:B--2---:R-:W-:-:S04]  /*01f0*/  UISETP.NE.U32.AND UP0, UPT, UR4, URZ, UPT ;  /* 0x000000ff0400728c */ /* 0x004fc8000bf05070 */
[----:B------:R-:W-:-:S09]  /*0200*/  UISETP.NE.AND.EX UP0, UPT, UR5, URZ, UPT, UP0 ;  /* 0x000000ff0500728c */ /* 0x000fd2000bf05300 */
[----:B------:R-:W-:Y:S05]  /*0210*/  BRA.U !UP0, `(.L_x_3) ;  /* 0x0000000108107547 */ /* 0x000fea000b800000 */
[----:B------:R-:W2:Y:S01]  /*0220*/  LDC.64 R38, c[0x0][0x8a8] ;  /* 0x00022a00ff267b82 */ /* 0x000ea20000000a00 */
[----:B------:R-:W2:Y:S02]  /*0230*/  LDCU.64 UR4, c[0x0][0x358] ;  /* 0x00006b00ff0477ac */ /* 0x000ea40008000a00 */
[----:B--2---:R2:W5:Y:S01]  /*0240*/  LDG.E R38, desc[UR4][R38.64] ;  /* 0x0000000426267981 */ /* 0x004562000c1e1900 */
[----:B------:R-:W-:Y:S05]  /*0250*/  BRA `(.L_x_2) ;  /* 0x0000000000087947 */ /* 0x000fea0003800000 */
.L_x_3:
[----:B------:R-:W2:Y:S02]  /*0260*/  LDCU UR4, c[0x0][0x8a0] ;  /* 0x00011400ff0477ac */ /* 0x000ea40008000800 */
[----:B--2---:R-:W-:Y:S02]  /*0270*/  MOV R38, UR4 ;  /* 0x0000000400267c02 */ /* 0x004fe40008000f00 */
.L_x_2:
[----:B------:R-:W-:Y:S01]  /*0280*/  IMAD.U32 R0, RZ, RZ, UR25 ;  /* 0x00000019ff007e24 */ /* 0x000fe2000f8e00ff */
[----:B------:R-:W-:Y:S04]  /*0290*/  BSSY.RECONVERGENT B0, `(.L_x_4) ;  /* 0x000000c000007945 */ /* 0x000fe80003800200 */
[C---:B------:R-:W-:Y:S02]  /*02a0*/  ISETP.NE.OR P3, PT, R0.reuse, 0x1, !P0 ;  /* 0x000000010000780c */ /* 0x040fe40004765670 */
[----:B------:R-:W-:-:S11]  /*02b0*/  ISETP.NE.OR P2, PT, R0, 0x3, !P0 ;  /* 0x000000030000780c */ /* 0x000fd60004745670 */
[----:B------:R-:W-:Y:S05]  /*02c0*/  @P3 BRA `(.L_x_5) ;  /* 0x0000000000203947 */ /* 0x000fea0003800000 */
[----:B------:R-:W3:Y:S02]  /*02d0*/  LDCU.64 UR4, c[0x0][0x348] ;  /* 0x00006900ff0477ac */ /* 0x000ee40008000a00 */
[----:B---3--:R-:W-:Y:S02]  /*02e0*/  UIADD3 UR6, UP1, UPT, UR4, 0x80, URZ ;  /* 0x0000008004067890 */ /* 0x008fe4000ff3e0ff */
[----:B------:R-:W-:Y:S02]  /*02f0*/  UIADD3 UR4, UP0, UPT, UR4, 0x180, URZ ;  /* 0x0000018004047890 */ /* 0x000fe4000ff1e0ff */
[----:B------:R-:W-:Y:S02]  /*0300*/  UIADD3.X UR7, UPT, UPT, URZ, UR5, URZ, UP1, !UPT ;  /* 0x00000005ff077290 */ /* 0x000fe40008ffe4ff */
[----:B------:R-:W-:-:S07]  /*0310*/  UIADD3.X UR5, UPT, UPT, URZ, UR5, URZ, UP0, !UPT ;  /* 0x00000005ff057290 */ /* 0x000fce00087fe4ff */
[----:B------:R3:W-:Y:S02]  /*0320*/  UTMACCTL.PF [UR6] ;  /* 0x00000000060079b9 */ /* 0x0007e40008040000 */
[----:B------:R3:W-:Y:S02]  /*0330*/  UTMACCTL.PF [UR4] ;  /* 0x00000000040079b9 */ /* 0x0007e40008040000 */
[----:B---3--:R-:W-:Y:S01]  /*0340*/  NOP ;  /* 0x0000000000007918 */ /* 0x008fe20000000000 */
.L_x_5:
[----:B------:R-:W-:Y:S05]  /*0350*/  BSYNC.RECONVERGENT B0 ;  /* 0x0000000000007941 */ /* 0x000fea0003800200 */
.L_x_4:
[----:B------:R-:W-:Y:S04]  /*0360*/  BSSY.RECONVERGENT B0, `(.L_x_6) ;  /* 0x000000a000007945 */ /* 0x000fe80003800200 */
        /* <DEDUP_REMOVED lines=9> */
.L_x_7:
[----:B------:R-:W-:Y:S05]  /*0400*/  BSYNC.RECONVERGENT B0 ;  /* 0x0000000000007941 */ /* 0x000fea0003800200 */
.L_x_6:
[----:B------:R-:W3:Y:S01]  /*0410*/  LDCU.64 UR4, c[0x0][0x888] ;  /* 0x00011100ff0477ac */ /* 0x000ee20008000a00 */
[----:B------:R-:W-:Y:S01]  /*0420*/  ISETP.NE.AND.EX P1, PT, RZ, UR9, PT, P1 ;  /* 0x00000009ff007c0c */ /* 0x000fe2000bf25310 */
[----:B------:R-:W-:Y:S01]  /*0430*/  UPLOP3.LUT UP3, UPT, UPT, UPT, UPT, 0x80, 0x8 ;  /* 0x000000000008789c */ /* 0x000fe20003f6f070 */
[----:B---3--:R-:W-:-:S04]  /*0440*/  ISETP.NE.U32.AND P2, PT, RZ, UR4, PT ;  /* 0x00000004ff007c0c */ /* 0x008fc8000bf45070 */
[----:B------:R-:W-:-:S13]  /*0450*/  ISETP.NE.AND.EX P2, PT, RZ, UR5, PT, P2 ;  /* 0x00000005ff007c0c */ /* 0x000fda000bf45320 */
[----:B------:R-:W-:Y:S05]  /*0460*/  @P2 BRA P1, `(.L_x_8) ;  /* 0x0000000000282947 */ /* 0x000fea0000800000 */
[----:B-----5:R-:W-:Y:S01]  /*0470*/  R2UR UR6, R40 ;  /* 0x00000000280672ca */ /* 0x020fe200000e0000 */
[----:B------:R-:W-:Y:S02]  /*0480*/  UISETP.NE.U32.AND UP0, UPT, UR8, URZ, UPT ;  /* 0x000000ff0800728c */ /* 0x000fe4000bf05070 */
[----:B------:R-:W-:Y:S02]  /*0490*/  UISETP.NE.U32.AND UP1, UPT, UR4, URZ, UPT ;  /* 0x000000ff0400728c */ /* 0x000fe4000bf25070 */
[----:B------:R-:W-:Y:S02]  /*04a0*/  UISETP.NE.AND.EX UP2, UPT, UR9, URZ, UPT, UP0 ;  /* 0x000000ff0900728c */ /* 0x000fe4000bf45300 */
[----:B------:R-:W-:-:S04]  /*04b0*/  UISETP.NE.AND.EX UP0, UPT, UR5, URZ, UPT, UP1 ;  /* 0x000000ff0500728c */ /* 0x000fc8000bf05310 */
[----:B------:R-:W-:Y:S02]  /*04c0*/  USEL UR4, URZ, 0xffffffff, UP0 ;  /* 0xffffffffff047887 */ /* 0x000fe40008000000 */
[----:B------:R-:W-:-:S04]  /*04d0*/  UISETP.NE.AND UP1, UPT, UR6, URZ, UPT ;  /* 0x000000ff0600728c */ /* 0x000fc8000bf25270 */
[----:B------:R-:W-:-:S04]  /*04e0*/  @!UP2 USEL UR4, URZ, 0xffffffff, UP1 ;  /* 0xffffffffff04a887 */ /* 0x000fc80008800000 */
[----:B------:R-:W-:-:S04]  /*04f0*/  ULOP3.LUT UR4, UR4, 0x1, URZ, 0xc0, !UPT ;  /* 0x0000000104047892 */ /* 0x000fc8000f8ec0ff */
[----:B------:R-:W-:-:S11]  /*0500*/  UISETP.NE.U32.AND UP3, UPT, UR4, 0x1, UPT ;  /* 0x000000010400788c */ /* 0x000fd6000bf65070 */
.L_x_8:
[----:B------:R-:W3:Y:S01]  /*0510*/  SHFL.IDX PT, R0, R81, RZ, 0x1f ;  /* 0x00001fff51007589 */ /* 0x000ee200000e0000 */
[----:B------:R-:W-:-:S04]  /*0520*/  UISETP.NE.AND UP0, UPT, UR25, 0x2, UPT ;  /* 0x000000021900788c */ /* 0x000fc8000bf05270 */
[----:B------:R-:W-:Y:S02]  /*0530*/  UISETP.EQ.AND UP1, UPT, UR48, URZ, !UP0 ;  /* 0x000000ff3000728c */ /* 0x000fe4000c722270 */
[----:B------:R-:W-:-:S04]  /*0540*/  USEL UR47, URZ, 0x1, UP0 ;  /* 0x00000001ff2f7887 */ /* 0x000fc80008000000 */
[----:B------:R-:W-:Y:S02]  /*0550*/  PLOP3.LUT P3, PT, P0, PT, UP1, 0x80, 0x8 ;  /* 0x000000000008781c */ /* 0x000fe4000076f018 */
[----:B---3--:R-:W-:-:S13]  /*0560*/  ISETP.NE.AND P1, PT, R0, RZ, PT ;  /* 0x000000ff0000720c */ /* 0x008fda0003f25270 */
[----:B------:R-:W-:Y:S05]  /*0570*/  @P1 BRA `(.L_x_9) ;  /* 0x0000000000741947 */ /* 0x000fea0003800000 */
[----:B------:R-:W-:Y:S01]  /*0580*/  UMOV UR4, 0x400 ;  /* 0x0000040000047882 */ /* 0x000fe20000000000 */
[----:B------:R-:W-:Y:S01]  /*0590*/  UMOV UR8, 0x1 ;  /* 0x0000000100087882 */ /* 0x000fe20000000000 */
[----:B------:R-:W-:Y:S01]  /*05a0*/  UMOV UR6, 0x5 ;  /* 0x0000000500067882 */ /* 0x000fe20000000000 */
[----:B------:R-:W-:Y:S02]  /*05b0*/  ULEA UR4, UR46, UR4, 0x18 ;  /* 0x000000042e047291 */ /* 0x000fe4000f8ec0ff */
[----:B------:R-:W-:-:S04]  /*05c0*/  UIADD3 UR8, UPT, UPT, -UR8, 0x100000, URZ ;  /* 0x0010000008087890 */ /* 0x000fc8000fffe1ff */
[----:B------:R-:W-:Y:S02]  /*05d0*/  USHF.L.U32 UR9, UR8, 0xb, URZ ;  /* 0x0000000b08097899 */ /* 0x000fe400080006ff */
[----:B------:R-:W-:Y:S02]  /*05e0*/  USHF.L.U32 UR8, UR8, 0x1, URZ ;  /* 0x0000000108087899 */ /* 0x000fe400080006ff */
[----:B------:R-:W-:-:S04]  /*05f0*/  UIADD3 UR6, UPT, UPT, -UR6, 0x100000, URZ ;  /* 0x0010000006067890 */ /* 0x000fc8000fffe1ff */
[----:B------:R-:W-:Y:S02]  /*0600*/  USHF.L.U32 UR7, UR6, 0xb, URZ ;  /* 0x0000000b06077899 */ /* 0x000fe400080006ff */
[----:B------:R-:W-:Y:S01]  /*0610*/  USHF.L.U32 UR6, UR6, 0x1, URZ ;  /* 0x0000000106067899 */ /* 0x000fe200080006ff */
[----:B------:R-:W-:Y:S01]  /*0620*/  ELECT P1, URZ, PT ;  /* 0x0000000000ff782f */ /* 0x000fe20003820000 */
[----:B------:R-:W3:Y:S02]  /*0630*/  FENCE.VIEW.ASYNC.S ;  /* 0x00000000000073c6 */ /* 0x000ee40000000000 */
[----:B---3--:R3:W4:Y:S08]  /*0640*/  SYNCS.EXCH.64 URZ, [UR4], UR8 ;  /* 0x0000000804ff75b2 */ /* 0x0087300008000100 */
[----:B------:R3:W1:Y:S01]  /*0650*/  SYNCS.EXCH.64 URZ, [UR4+0x40], UR6 ;  /* 0x0000400604ff75b2 */ /* 0x0006620008000100 */
        /* <DEDUP_REMOVED lines=13> */
[----:B------:R3:W1:Y:S02]  /*0730*/  SYNCS.EXCH.64 URZ, [UR4+0x78], UR6 ;  /* 0x0000780604ff75b2 */ /* 0x0006640008000100 */
[----:B---3--:R-:W-:Y:S01]  /*0740*/  NOP ;  /* 0x0000000000007918 */ /* 0x008fe20000000000 */
.L_x_9:
[----:B------:R-:W3:Y:S01]  /*0750*/  SHFL.IDX PT, R0, R81, RZ, 0x1f ;  /* 0x00001fff51007589 */ /* 0x000ee200000e0000 */
[----:B------:R-:W-:Y:S01]  /*0760*/  NOP ;  /* 0x0000000000007918 */ /* 0x000fe20000000000 */
[----:B---3--:R-:W-:-:S13]  /*0770*/  ISETP.NE.AND P1, PT, R0, 0x1, PT ;  /* 0x000000010000780c */ /* 0x008fda0003f25270 */
        /* <DEDUP_REMOVED lines=13> */
[----:B---3--:R3:W1:Y:S08]  /*0850*/  SYNCS.EXCH.64 URZ, [UR4+0x80], UR8 ;  /* 0x0000800804ff75b2 */ /* 0x0086700008000100 */
[----:B------:R3:W1:Y:S01]  /*0860*/  SYNCS.EXCH.64 URZ, [UR4+0xa0], UR6 ;  /* 0x0000a00604ff75b2 */ /* 0x0006620008000100 */
[----:B------:R3:W1:Y:S01]  /*0870*/  SYNCS.EXCH.64 URZ, [UR4+0x88], UR8 ;  /* 0x0000880804ff75b2 */ /* 0x0006620008000100 */
[----:B------:R3:W1:Y:S01]  /*0880*/  SYNCS.EXCH.64 URZ, [UR4+0xa8], UR6 ;  /* 0x0000a80604ff75b2 */ /* 0x0006620008000100 */
[----:B------:R3:W1:Y:S01]  /*0890*/  SYNCS.EXCH.64 URZ, [UR4+0x90], UR8 ;  /* 0x0000900804ff75b2 */ /* 0x0006620008000100 */
[----:B------:R3:W1:Y:S01]  /*08a0*/  SYNCS.EXCH.64 URZ, [UR4+0xb0], UR6 ;  /* 0x0000b00604ff75b2 */ /* 0x0006620008000100 */
[----:B------:R3:W1:Y:S01]  /*08b0*/  SYNCS.EXCH.64 URZ, [UR4+0x98], UR8 ;  /* 0x0000980804ff75b2 */ /* 0x0006620008000100 */
[----:B------:R3:W1:Y:S01]  /*08c0*/  SYNCS.EXCH.64 URZ, [UR4+0xb8], UR6 ;  /* 0x0000b80604ff75b2 */ /* 0x0006620008000100 */
[----:B------:R-:W-:Y:S01]  /*08d0*/  NOP ;  /* 0x0000000000007918 */ /* 0x000fe20000000000 */
.L_x_10:
[----:B------:R-:W2:Y:S01]  /*08e0*/  SHFL.IDX PT, R0, R81, RZ, 0x1f ;  /* 0x00001fff51007589 */ /* 0x000ea200000e0000 */
[----:B------:R-:W-:Y:S01]  /*08f0*/  NOP ;  /* 0x0000000000007918 */ /* 0x000fe20000000000 */
[----:B--2---:R-:W-:-:S13]  /*0900*/  ISETP.NE.AND P1, PT, R0, 0x3, PT ;  /* 0x000000030000780c */ /* 0x004fda0003f25270 */
[----:B------:R-:W-:Y:S05]  /*0910*/  @P1 BRA `(.L_x_11) ;  /* 0x00000000002c1947 */ /* 0x000fea0003800000 */
[----:B---3--:R-:W-:Y:S01]  /*0920*/  UMOV UR6, 0x400 ;  /* 0x0000040000067882 */ /* 0x008fe20000000000 */
[----:B------:R-:W-:Y:S01]  /*0930*/  UMOV UR4, 0x20 ;  /* 0x0000002000047882 */ /* 0x000fe20000000000 */
[----:B------:R-:W-:Y:S02]  /*0940*/  ULEA UR6, UR46, UR6, 0x18 ;  /* 0x000000062e067291 */ /* 0x000fe4000f8ec0ff */
[----:B------:R-:W-:-:S04]  /*0950*/  UIADD3 UR4, UPT, UPT, -UR4, 0x100000, URZ ;  /* 0x0010000004047890 */ /* 0x000fc8000fffe1ff */
[----:B------:R-:W-:Y:S02]  /*0960*/  USHF.L.U32 UR5, UR4, 0xb, URZ ;  /* 0x0000000b04057899 */ /* 0x000fe400080006ff */
[----:B------:R-:W-:Y:S01]  /*0970*/  USHF.L.U32 UR4, UR4, 0x1, URZ ;  /* 0x0000000104047899 */ /* 0x000fe200080006ff */
[----:B------:R-:W-:Y:S01]  /*0980*/  ELECT P1, URZ, PT ;  /* 0x0000000000ff782f */ /* 0x000fe20003820000 */
[----:B------:R-:W2:Y:S10]  /*0990*/  FENCE.VIEW.ASYNC.S ;  /* 0x00000000000073c6 */ /* 0x000eb40000000000 */
[----:B--2---:R2:W3:Y:S01]  /*09a0*/  SYNCS.EXCH.64 URZ, [UR6+0xc0], UR4 ;  /* 0x0000c00406ff75b2 */ /* 0x0044e20008000100 */
[----:B------:R2:W1:Y:S01]  /*09b0*/  SYNCS.EXCH.64 URZ, [UR6+0xc8], UR4 ;  /* 0x0000c80406ff75b2 */ /* 0x0004620008000100 */
[----:B------:R-:W-:Y:S01]  /*09c0*/  NOP ;  /* 0x0000000000007918 */ /* 0x000fe20000000000 */
.L_x_11:
[----:B------:R-:W4:Y:S01]  /*09d0*/  SHFL.IDX PT, R0, R81, RZ, 0x1f ;  /* 0x00001fff51007589 */ /* 0x000f2200000e0000 */
[----:B------:R-:W-:Y:S01]  /*09e0*/  NOP ;  /* 0x0000000000007918 */ /* 0x000fe20000000000 */
[----:B----4-:R-:W-:-:S13]  /*09f0*/  ISETP.NE.AND P1, PT, R0, 0x4, PT ;  /* 0x000000040000780c */ /* 0x010fda0003f25270 */
[----:B------:R-:W-:Y:S05]  /*0a00*/  @P1 BRA `(.L_x_12) ;  /* 0x0000000000481947 */ /* 0x000fea0003800000 */
[----:B--23--:R-:W-:Y:S01]  /*0a10*/  UMOV UR4, 0xe20 ;  /* 0x00000e2000047882 */ /* 0x00cfe20000000000 */
[----:B------:R-:W-:Y:S01]  /*0a20*/  UMOV UR6, 0x400 ;  /* 0x0000040000067882 */ /* 0x000fe20000000000 */
[----:B------:R-:W-:Y:S01]  /*0a30*/  USEL UR4, UR4, 0xc20, UP3 ;  /* 0x00000c2004047887 */ /* 0x000fe20009800000 */
        /* <DEDUP_REMOVED lines=9> */
[----:B------:R-:W2:Y:S02]  /*0ad0*/  FENCE.VIEW.ASYNC.S ;  /* 0x00000000000073c6 */ /* 0x000ea40000000000 */
[----:B--2---:R4:W2:Y:S08]  /*0ae0*/  SYNCS.EXCH.64 URZ, [UR6+0xd0], UR8 ;  /* 0x0000d00806ff75b2 */ /* 0x0048b00008000100 */
[----:B------:R4:W3:Y:S01]  /*0af0*/  SYNCS.EXCH.64 URZ, [UR6+0xe0], UR4 ;  /* 0x0000e00406ff75b2 */ /* 0x0008e20008000100 */
[----:B------:R4:W1:Y:S01]  /*0b00*/  SYNCS.EXCH.64 URZ, [UR6+0xd8], UR8 ;  /* 0x0000d80806ff75b2 */ /* 0x0008620008000100 */
[----:B------:R4:W1:Y:S02]  /*0b10*/  SYNCS.EXCH.64 URZ, [UR6+0xe8], UR4 ;  /* 0x0000e80406ff75b2 */ /* 0x0008640008000100 */
[----:B----4-:R-:W-:Y:S01]  /*0b20*/  NOP ;  /* 0x0000000000007918 */ /* 0x010fe20000000000 */
.L_x_12:
[----:B------:R-:W4:Y:S01]  /*0b30*/  SHFL.IDX PT, R0, R81, RZ, 0x1f ;  /* 0x00001fff51007589 */ /* 0x000f2200000e0000 */
[----:B------:R-:W-:Y:S01]  /*0b40*/  NOP ;  /* 0x0000000000007918 */ /* 0x000fe20000000000 */
[----:B----4-:R-:W-:-:S13]  /*0b50*/  ISETP.NE.AND P1, PT, R0, 0x5, PT ;  /* 0x000000050000780c */ /* 0x010fda0003f25270 */
[----:B------:R-:W-:Y:S05]  /*0b60*/  @P1 BRA `(.L_x_13) ;  /* 0x0000000000541947 */ /* 0x000fea0003800000 */
[----:B--23--:R-:W-:Y:S01]  /*0b70*/  UMOV UR4, 0x400 ;  /* 0x0000040000047882 */ /* 0x00cfe20000000000 */
        /* <DEDUP_REMOVED lines=14> */
[----:B------:R4:W1:Y:S01]  /*0c60*/  SYNCS.EXCH.64 URZ, [UR4+0x118], UR8 ;  /* 0x0001180804ff75b2 */ /* 0x0008620008000100 */
[----:B------:R4:W1:Y:S01]  /*0c70*/  SYNCS.EXCH.64 URZ, [UR4+0x100], UR6 ;  /* 0x0001000604ff75b2 */ /* 0x0008620008000100 */
[----:B------:R4:W1:Y:S01]  /*0c80*/  SYNCS.EXCH.64 URZ, [UR4+0x120], UR8 ;  /* 0x0001200804ff75b2 */ /* 0x0008620008000100 */
[----:B------:R4:W1:Y:S01]  /*0c90*/  SYNCS.EXCH.64 URZ, [UR4+0x108], UR6 ;  /* 0x0001080604ff75b2 */ /* 0x0008620008000100 */
[----:B------:R4:W1:Y:S02]  /*0ca0*/  SYNCS.EXCH.64 URZ, [UR4+0x128], UR8 ;  /* 0x0001280804ff75b2 */ /* 0x0008640008000100 */
[----:B----4-:R-:W-:Y:S01]  /*0cb0*/  NOP ;  /* 0x0000000000007918 */ /* 0x010fe20000000000 */
.L_x_13:
[----:B------:R-:W4:Y:S01]  /*0cc0*/  SHFL.IDX PT, R0, R81, RZ, 0x1f ;  /* 0x00001fff51007589 */ /* 0x000f2200000e0000 */
[----:B------:R-:W-:Y:S01]  /*0cd0*/  ISETP.NE.OR P0, PT, RZ, UR25, !P0 ;  /* 0x00000019ff007c0c */ /* 0x000fe2000c705670 */
[----:B------:R-:W-:Y:S01]  /*0ce0*/  NOP ;  /* 0x0000000000007918 */ /* 0x000fe20000000000 */
[----:B----4-:R-:W-:-:S13]  /*0cf0*/  ISETP.NE.AND P1, PT, R0, 0x3, PT ;  /* 0x000000030000780c */ /* 0x010fda0003f25270 */
[----:B------:R-:W-:Y:S05]  /*0d00*/  @P1 BRA `(.L_x_14) ;  /* 0x0000000000341947 */ /* 0x000fea0003800000 */
[----:B--23--:R-:W-:Y:S01]  /*0d10*/  UMOV UR4, 0x400 ;  /* 0x0000040000047882 */ /* 0x00cfe20000000000 */
[----:B------:R-:W-:Y:S01]  /*0d20*/  UMOV UR6, 0x20 ;  /* 0x0000002000067882 */ /* 0x000fe20000000000 */
[----:B------:R-:W-:Y:S02]  /*0d30*/  ULEA UR4, UR46, UR4, 0x18 ;  /* 0x000000042e047291 */ /* 0x000fe4000f8ec0ff */
[----:B------:R-:W-:-:S04]  /*0d40*/  UIADD3 UR6, UPT, UPT, -UR6, 0x100000, URZ ;  /* 0x0010000006067890 */ /* 0x000fc8000fffe1ff */
[----:B------:R-:W-:Y:S02]  /*0d50*/  USHF.L.U32 UR7, UR6, 0xb, URZ ;  /* 0x0000000b06077899 */ /* 0x000fe400080006ff */
[----:B------:R-:W-:Y:S01]  /*0d60*/  USHF.L.U32 UR6, UR6, 0x1, URZ ;  /* 0x0000000106067899 */ /* 0x000fe200080006ff */
[----:B------:R-:W-:Y:S01]  /*0d70*/  ELECT P1, URZ, PT ;  /* 0x0000000000ff782f */ /* 0x000fe20003820000 */
[----:B------:R-:W2:Y:S10]  /*0d80*/  FENCE.VIEW.ASYNC.S ;  /* 0x00000000000073c6 */ /* 0x000eb40000000000 */
[----:B--2---:R4:W2:Y:S01]  /*0d90*/  SYNCS.EXCH.64 URZ, [UR4+0x130], UR6 ;  /* 0x0001300604ff75b2 */ /* 0x0048a20008000100 */
[----:B------:R4:W3:Y:S01]  /*0da0*/  SYNCS.EXCH.64 URZ, [UR4+0x140], UR6 ;  /* 0x0001400604ff75b2 */ /* 0x0008e20008000100 */
[----:B------:R4:W1:Y:S01]  /*0db0*/  SYNCS.EXCH.64 URZ, [UR4+0x138], UR6 ;  /* 0x0001380604ff75b2 */ /* 0x0008620008000100 */
[----:B------:R4:W1:Y:S02]  /*0dc0*/  SYNCS.EXCH.64 URZ, [UR4+0x148], UR6 ;  /* 0x0001480604ff75b2 */ /* 0x0008640008000100 */
[----:B----4-:R-:W-:Y:S01]  /*0dd0*/  NOP ;  /* 0x0000000000007918 */ /* 0x010fe20000000000 */
.L_x_14:
[----:B------:R-:W-:Y:S01]  /*0de0*/  VOTEU.ALL UP0, P0 ;  /* 0x0000000000ff7886 */ /* 0x000fe20000000000 */
[----:B--23--:R-:W-:Y:S01]  /*0df0*/  UMOV UR4, 0x20 ;  /* 0x0000002000047882 */ /* 0x00cfe20000000000 */
[----:B------:R-:W2:Y:S01]  /*0e00*/  LDCU UR34, c[0x0][0x36c] ;  /* 0x00006d80ff2277ac */ /* 0x000ea20008000800 */
[----:B------:R-:W-:Y:S01]  /*0e10*/  NOP ;  /* 0x0000000000007918 */ /* 0x000fe20000000000 */
[----:B------:R-:W-:Y:S01]  /*0e20*/  LOP3.LUT R0, R90, 0x1f, RZ, 0xc0, !PT ;  /* 0x0000001f5a007812 */ /* 0x000fe200078ec0ff */
[----:B------:R-:W-:Y:S01]  /*0e30*/  @!UP0 UMOV UR6, 0x400 ;  /* 0x0000040000068882 */ /* 0x000fe20000000000 */
[----:B------:R-:W-:-:S04]  /*0e40*/  @!UP0 UIADD3 UR4, UPT, UPT, -UR4, 0x100000, URZ ;  /* 0x0010000004048890 */ /* 0x000fc8000fffe1ff */
[----:B------:R-:W-:Y:S02]  /*0e50*/  @!UP0 USHF.L.U32 UR5, UR4, 0xb, URZ ;  /* 0x0000000b04058899 */ /* 0x000fe400080006ff */
[----:B------:R-:W-:Y:S02]  /*0e60*/  @!UP0 USHF.L.U32 UR4, UR4, 0x1, URZ ;  /* 0x0000000104048899 */ /* 0x000fe400080006ff */
[----:B------:R-:W-:Y:S01]  /*0e70*/  @!UP0 ULEA UR6, UR46, UR6, 0x18 ;  /* 0x000000062e068291 */ /* 0x000fe2000f8ec0ff */
[----:B------:R-:W-:Y:S01]  /*0e80*/  VOTEU.ALL UP0, P0 ;  /* 0x0000000000ff7886 */ /* 0x000fe20000000000 */
[----:B------:R-:W-:Y:S02]  /*0e90*/  UISETP.NE.AND UP4, UPT, UR25, URZ, UPT ;  /* 0x000000ff1900728c */ /* 0x000fe4000bf85270 */
[----:B--2---:R-:W-:Y:S01]  /*0ea0*/  UISETP.EQ.U32.AND UP1, UPT, UR34, 0x1, UPT ;  /* 0x000000012200788c */ /* 0x004fe2000bf22070 */
[----:B------:R-:W2:Y:S07]  /*0eb0*/  FENCE.VIEW.ASYNC.S ;  /* 0x00000000000073c6 */ /* 0x000eae0000000000 */
[----:B--2---:R2:W3:Y:S01]  /*0ec0*/  @!UP0 SYNCS.EXCH.64 URZ, [UR6+0x150], UR4 ;  /* 0x0001500406ff85b2 */ /* 0x0044e20008000100 */
[----:B------:R-:W-:Y:S05]  /*0ed0*/  BRA.U !UP1, `(.L_x_15) ;  /* 0x0000000109087547 */ /* 0x000fea000b800000 */
[----:B-1-3--:R-:W-:Y:S01]  /*0ee0*/  UCGABAR_ARV ;  /* 0x00000000000079c7 */ /* 0x00afe20008000000 */
[----:B------:R-:W-:Y:S05]  /*0ef0*/  BRA `(.L_x_16) ;  /* 0x0000000000047947 */ /* 0x000fea0003800000 */
.L_x_15:
[----:B-1-3--:R-:W-:Y:S01]  /*0f00*/  NOP ;  /* 0x0000000000007918 */ /* 0x00afe20000000000 */
.L_x_16:
[----:B------:R-:W1:Y:S01]  /*0f10*/  S2UR UR8, SR_CTAID.Y ;  /* 0x00000000000879c3 */ /* 0x000e620000002600 */
[----:B------:R-:W-:-:S05]  /*0f20*/  CS2R.32 R82, SR_CgaSize ;  /* 0x0000000000527805 */ /* 0x000fca0000008a00 */
[----:B------:R-:W-:-:S05]  /*0f30*/  IMAD R82, R82, -0xa0, RZ ;  /* 0xffffff6052527824 */ /* 0x000fca00078e02ff */
[----:B------:R-:W-:-:S14]  /*0f40*/  R2UR UR9, R82 ;  /* 0x00000000520972ca */ /* 0x000fdc00000e0000 */
[----:B------:R-:W3:Y:S01]  /*0f50*/  LDCU UR9, c[0x0][UR9+0x2b4] ;  /* 0x00005680090977ac */ /* 0x000ee20008000800 */
[----:B------:R-:W-:-:S05]  /*0f60*/  CS2R.32 R82, SR_CgaSize ;  /* 0x0000000000527805 */ /* 0x000fca0000008a00 */
[----:B------:R-:W-:-:S05]  /*0f70*/  IMAD R82, R82, -0xa0, RZ ;  /* 0xffffff6052527824 */ /* 0x000fca00078e02ff */
[----:B------:R-:W-:-:S14]  /*0f80*/  R2UR UR10, R82 ;  /* 0x00000000520a72ca */ /* 0x000fdc00000e0000 */
[----:B------:R-:W4:Y:S01]  /*0f90*/  LDCU UR10, c[0x0][UR10+0x2b0] ;  /* 0x000056000a0a77ac */ /* 0x000f220008000800 */
[----:B------:R-:W4:Y:S01]  /*0fa0*/  S2UR UR30, SR_CTAID.X ;  /* 0x00000000001e79c3 */ /* 0x000f220000002500 */
[----:B--2---:R-:W-:Y:S02]  /*0fb0*/  USHF.R.U32.HI UR4, URZ, 0x2, UR46 ;  /* 0x00000002ff047899 */ /* 0x004fe4000801162e */
[----:B------:R-:W-:Y:S02]  /*0fc0*/  USHF.R.U32.HI UR7, URZ, 0x1, UR46 ;  /* 0x00000001ff077899 */ /* 0x000fe4000801162e */
[----:B------:R-:W-:Y:S02]  /*0fd0*/  ULOP3.LUT UR31, UR4, 0x3, URZ, 0xc0, !UPT ;  /* 0x00000003041f7892 */ /* 0x000fe4000f8ec0ff */
[----:B------:R-:W-:Y:S01]  /*0fe0*/  ULOP3.LUT UR5, UR48, 0xc, UR46, 0xf8, !UPT ;  /* 0x0000000c30057892 */ /* 0x000fe2000f8ef82e */
[----:B------:R-:W2:Y:S01]  /*0ff0*/  S2UR UR36, SR_CTAID.Z ;  /* 0x00000000002479c3 */ /* 0x000ea20000002700 */
[----:B------:R-:W-:-:S05]  /*1000*/  CS2R.32 R82, SR_CgaSize ;  /* 0x0000000000527805 */ /* 0x000fca0000008a00 */
[----:B------:R-:W-:-:S05]  /*1010*/  IMAD R82, R82, -0xa0, RZ ;  /* 0xffffff6052527824 */ /* 0x000fca00078e02ff */
[----:B------:R-:W-:-:S14]  /*1020*/  R2UR UR61, R82 ;  /* 0x00000000523d72ca */ /* 0x000fdc00000e0000 */
[----:B------:R-:W2:Y:S01]  /*1030*/  LDCU UR61, c[0x0][UR61+0x2a0] ;  /* 0x000054003d3d77ac */ /* 0x000ea20008000800 */
[----:B------:R-:W2:Y:S01]  /*1040*/  LDCU UR28, c[0x0][0xb24] ;  /* 0x00016480ff1c77ac */ /* 0x000ea20008000800 */
[----:B-1----:R-:W-:Y:S01]  /*1050*/  I2FP.F32.U32 R2, UR8 ;  /* 0x0000000800027c45 */ /* 0x002fe20008201000 */
[----:B------:R-:W-:Y:S02]  /*1060*/  ULOP3.LUT UR44, UR7, 0x1, URZ, 0xc0, !UPT ;  /* 0x00000001072c7892 */ /* 0x000fe4000f8ec0ff */
[----:B------:R-:W-:Y:S02]  /*1070*/  UISETP.GT.U32.AND UP0, UPT, UR5, 0xffff, UPT ;  /* 0x0000ffff0500788c */ /* 0x000fe4000bf04070 */
[----:B---3--:R-:W-:Y:S01]  /*1080*/  FMUL R2, R2, UR9 ;  /* 0x0000000902027c20 */ /* 0x008fe20008400000 */
[----:B------:R-:W-:Y:S01]  /*1090*/  ULOP3.LUT UR6, UR46, 0x3, URZ, 0xc0, !UPT ;  /* 0x000000032e067892 */ /* 0x000fe2000f8ec0ff */
[----:B----4-:R-:W-:Y:S01]  /*10a0*/  I2FP.F32.U32 R3, UR30 ;  /* 0x0000001e00037c45 */ /* 0x010fe20008201000 */
[----:B------:R-:W-:-:S03]  /*10b0*/  USEL UR5, UR5, 0xffff, !UP0 ;  /* 0x0000ffff05057887 */ /* 0x000fc6000c000000 */
[----:B------:R-:W1:Y:S01]  /*10c0*/  F2I.U32.TRUNC.NTZ R2, R2 ;  /* 0x0000000200027305 */ /* 0x000e62000020f000 */
[----:B------:R-:W-:Y:S01]  /*10d0*/  UISETP.GT.U32.AND UP1, UPT, UR6, 0xffff, UPT ;  /* 0x0000ffff0600788c */ /* 0x000fe2000bf24070 */
[----:B------:R-:W-:Y:S01]  /*10e0*/  FMUL R3, R3, UR10 ;  /* 0x0000000a03037c20 */ /* 0x000fe20008400000 */
[----:B------:R-:W-:-:S05]  /*10f0*/  CS2R.32 R82, SR_CgaSize ;  /* 0x0000000000527805 */ /* 0x000fca0000008a00 */
[----:B------:R-:W-:-:S05]  /*1100*/  IMAD R82, R82, -0xa0, RZ ;  /* 0xffffff6052527824 */ /* 0x000fca00078e02ff */
[----:B------:R-:W-:-:S14]  /*1110*/  R2UR UR10, R82 ;  /* 0x00000000520a72ca */ /* 0x000fdc00000e0000 */
[----:B------:R-:W3:Y:S01]  /*1120*/  LDCU UR10, c[0x0][UR10+0x2a4] ;  /* 0x000054800a0a77ac */ /* 0x000ee20008000800 */
[----:B------:R-:W-:Y:S01]  /*1130*/  ULOP3.LUT UR5, UR5, 0xffff, URZ, 0xc0, !UPT ;  /* 0x0000ffff05057892 */ /* 0x000fe2000f8ec0ff */
[----:B------:R-:W4:Y:S01]  /*1140*/  F2I.U32.TRUNC.NTZ R3, R3 ;  /* 0x0000000300037305 */ /* 0x000f22000020f000 */
[----:B------:R-:W-:Y:S01]  /*1150*/  USEL UR6, UR6, 0xffff, !UP1 ;  /* 0x0000ffff06067887 */ /* 0x000fe2000c800000 */
[----:B------:R-:W-:Y:S01]  /*1160*/  UMOV UR21, 0x5 ;  /* 0x0000000500157882 */ /* 0x000fe20000000000 */
[----:B------:R-:W-:Y:S02]  /*1170*/  USHF.L.U32 UR27, UR46, 0x9, URZ ;  /* 0x000000092e1b7899 */ /* 0x000fe400080006ff */
[----:B------:R-:W-:Y:S01]  /*1180*/  USHF.L.U32 UR21, UR21, UR5, URZ ;  /* 0x0000000515157299 */ /* 0x000fe200080006ff */
[----:B-1----:R-:W-:Y:S01]  /*1190*/  R2UR UR4, R2 ;  /* 0x00000000020472ca */ /* 0x002fe200000e0000 */
[----:B------:R-:W-:Y:S01]  /*11a0*/  USHF.L.U32 UR26, UR46, 0xc, URZ ;  /* 0x0000000c2e1a7899 */ /* 0x000fe200080006ff */
[----:B------:R-:W-:Y:S01]  /*11b0*/  PRMT R2, RZ, 0x7610, R2 ;  /* 0x00007610ff027816 */ /* 0x000fe20000000002 */
[----:B------:R-:W-:Y:S01]  /*11c0*/  ULOP3.LUT UR6, UR6, 0xffff, URZ, 0xc0, !UPT ;  /* 0x0000ffff06067892 */ /* 0x000fe2000f8ec0ff */
[----:B------:R-:W-:Y:S01]  /*11d0*/  UMOV UR24, 0x1111 ;  /* 0x0000111100187882 */ /* 0x000fe20000000000 */
[----:B------:R-:W1:Y:S01]  /*11e0*/  LDCU UR45, c[0x0][0xb24] ;  /* 0x00016480ff2d77ac */ /* 0x000e620008000800 */
[----:B----4-:R-:W-:-:S02]  /*11f0*/  R2UR UR7, R3 ;  /* 0x00000000030772ca */ /* 0x010fc400000e0000 */
[----:B------:R-:W-:Y:S01]  /*1200*/  PRMT R3, RZ, 0x7610, R3 ;  /* 0x00007610ff037816 */ /* 0x000fe20000000003 */
[----:B------:R-:W4:Y:S04]  /*1210*/  LDCU UR33, c[0x0][0xb30] ;  /* 0x00016600ff2177ac */ /* 0x000f280008000800 */
[----:B------:R-:W-:Y:S02]  /*1220*/  UIADD3 UR4, UPT, UPT, -UR4, URZ, URZ ;  /* 0x000000ff04047290 */ /* 0x000fe4000fffe1ff */
[----:B------:R-:W-:Y:S02]  /*1230*/  UISETP.NE.AND UP5, UPT, UR25, 0x2, UPT ;  /* 0x000000021900788c */ /* 0x000fe4000bfa5270 */
[----:B---3--:R-:W-:Y:S02]  /*1240*/  UIMAD UR4, UR10, UR4, UR8 ;  /* 0x000000040a0472a4 */ /* 0x008fe4000f8e0208 */
[----:B------:R-:W-:-:S02]  /*1250*/  UIADD3 UR5, UPT, UPT, -UR7, URZ, URZ ;  /* 0x000000ff07057290 */ /* 0x000fc4000fffe1ff */
[----:B------:R-:W-:Y:S02]  /*1260*/  ULOP3.LUT UR27, UR27, 0x1800, URZ, 0xc0, !UPT ;  /* 0x000018001b1b7892 */ /* 0x000fe4000f8ec0ff */
[----:B------:R-:W-:Y:S01]  /*1270*/  IMAD.U32 R82, RZ, RZ, UR4 ;  /* 0x00000004ff527e24 */ /* 0x000fe2000f8e00ff */
[----:B------:R-:W-:Y:S02]  /*1280*/  ULOP3.LUT UR26, UR26, 0x2000, URZ, 0xc0, !UPT ;  /* 0x000020001a1a7892 */ /* 0x000fe4000f8ec0ff */
[----:B--2---:R-:W-:Y:S01]  /*1290*/  UISETP.GE.AND UP6, UPT, UR28, 0x1, UPT ;  /* 0x000000011c00788c */ /* 0x004fe2000bfc6270 */
[----:B------:R-:W-:Y:S01]  /*12a0*/  UMOV UR32, UR8 ;  /* 0x0000000800207c82 */ /* 0x000fe20008000000 */
[----:B------:R-:W-:Y:S01]  /*12b0*/  UMOV UR20, UR30 ;  /* 0x0000001e00147c82 */ /* 0x000fe20008000000 */
[----:B------:R-:W-:Y:S02]  /*12c0*/  USHF.L.U32 UR24, UR24, UR6, URZ ;  /* 0x0000000618187299 */ /* 0x000fe400080006ff */
[----:B------:R-:W-:Y:S01]  /*12d0*/  UIMAD UR61, UR61, UR5, UR30 ;  /* 0x000000053d3d72a4 */ /* 0x000fe2000f8e021e */
[----:B-1--4-:R-:W-:Y:S11]  /*12e0*/  BRA.U UP4, `(.L_x_17) ;  /* 0x0000000104b07547 */ /* 0x012ff6000b800000 */
[----:B------:R-:W-:Y:S01]  /*12f0*/  R2UR UR17, R82 ;  /* 0x00000000521172ca */ /* 0x000fe200000e0000 */
[----:B------:R-:W-:-:S12]  /*1300*/  ULOP3.LUT UR4, UR61, 0x2, URZ, 0x3c, !UPT ;  /* 0x000000023d047892 */ /* 0x000fd8000f8e3cff */
[----:B------:R-:W-:Y:S02]  /*1310*/  UISETP.NE.AND UP0, UPT, UR17, URZ, UPT ;  /* 0x000000ff1100728c */ /* 0x000fe4000bf05270 */
[----:B------:R-:W-:Y:S02]  /*1320*/  UISETP.NE.AND UP2, UPT, UR17, 0x1, UPT ;  /* 0x000000011100788c */ /* 0x000fe4000bf45270 */
[----:B------:R-:W-:Y:S02]  /*1330*/  UISETP.GT.U32.AND UP1, UPT, UR61, 0x1, UP0 ;  /* 0x000000013d00788c */ /* 0x000fe40008724070 */
[----:B------:R-:W-:Y:S02]  /*1340*/  UISETP.GT.U32.AND UP0, UPT, UR4, 0x1, UP0 ;  /* 0x000000010400788c */ /* 0x000fe40008704070 */
[----:B------:R-:W-:Y:S02]  /*1350*/  USEL UR7, URZ, 0x1, UP1 ;  /* 0x00000001ff077887 */ /* 0x000fe40008800000 */
[----:B------:R-:W-:-:S02]  /*1360*/  USEL UR8, URZ, 0x2, UP1 ;  /* 0x00000002ff087887 */ /* 0x000fc40008800000 */
[----:B------:R-:W-:Y:S02]  /*1370*/  UISETP.GT.U32.AND UP1, UPT, UR61, 0x1, UP2 ;  /* 0x000000013d00788c */ /* 0x000fe40009724070 */
[----:B------:R-:W-:Y:S02]  /*1380*/  USEL UR12, URZ, 0x4, UP0 ;  /* 0x00000004ff0c7887 */ /* 0x000fe40008000000 */
[----:B------:R-:W-:Y:S02]  /*1390*/  USEL UR15, URZ, 0x8, UP0 ;  /* 0x00000008ff0f7887 */ /* 0x000fe40008000000 */
[----:B------:R-:W-:Y:S02]  /*13a0*/  UISETP.GT.U32.AND UP0, UPT, UR4, 0x1, UP2 ;  /* 0x000000010400788c */ /* 0x000fe40009704070 */
[----:B------:R-:W-:Y:S02]  /*13b0*/  USEL UR6, URZ, 0x10, UP1 ;  /* 0x00000010ff067887 */ /* 0x000fe40008800000 */
[----:B------:R-:W-:-:S02]  /*13c0*/  USEL UR11, URZ, 0x20, UP1 ;  /* 0x00000020ff0b7887 */ /* 0x000fc40008800000 */
[----:B------:R-:W-:Y:S02]  /*13d0*/  UISETP.NE.AND UP1, UPT, UR17, 0x2, UPT ;  /* 0x000000021100788c */ /* 0x000fe4000bf25270 */
[----:B------:R-:W-:Y:S02]  /*13e0*/  USEL UR14, URZ, 0x40, UP0 ;  /* 0x00000040ff0e7887 */ /* 0x000fe40008000000 */
[----:B------:R-:W-:Y:S02]  /*13f0*/  USEL UR16, URZ, 0x80, UP0 ;  /* 0x00000080ff107887 */ /* 0x000fe40008000000 */
[----:B------:R-:W-:Y:S02]  /*1400*/  UISETP.GT.U32.AND UP0, UPT, UR61, 0x1, UP1 ;  /* 0x000000013d00788c */ /* 0x000fe40008f04070 */
[----:B------:R-:W-:Y:S02]  /*1410*/  UISETP.NE.AND UP2, UPT, UR17, 0x3, UPT ;  /* 0x000000031100788c */ /* 0x000fe4000bf45270 */
[----:B------:R-:W-:-:S02]  /*1420*/  USEL UR5, URZ, 0x100, UP0 ;  /* 0x00000100ff057887 */ /* 0x000fc40008000000 */
[----:B------:R-:W-:Y:S02]  /*1430*/  USEL UR10, URZ, 0x200, UP0 ;  /* 0x00000200ff0a7887 */ /* 0x000fe40008000000 */
[----:B------:R-:W-:Y:S02]  /*1440*/  UISETP.GT.U32.AND UP0, UPT, UR61, 0x1, UP2 ;  /* 0x000000013d00788c */ /* 0x000fe40009704070 */
[----:B------:R-:W-:Y:S02]  /*1450*/  UIADD3 UR5, UPT, UPT, UR5, UR6, UR7 ;  /* 0x0000000605057290 */ /* 0x000fe4000fffe007 */
[----:B------:R-:W-:Y:S02]  /*1460*/  USEL UR9, URZ, 0x1000, UP0 ;  /* 0x00001000ff097887 */ /* 0x000fe40008000000 */
[----:B------:R-:W-:Y:S02]  /*1470*/  USEL UR13, URZ, 0x2000, UP0 ;  /* 0x00002000ff0d7887 */ /* 0x000fe40008000000 */
[----:B------:R-:W-:-:S02]  /*1480*/  UIADD3 UR5, UPT, UPT, UR8, UR9, UR5 ;  /* 0x0000000908057290 */ /* 0x000fc4000fffe005 */
[----:B------:R-:W-:Y:S02]  /*1490*/  UISETP.GT.U32.AND UP1, UPT, UR4, 0x1, UP1 ;  /* 0x000000010400788c */ /* 0x000fe40008f24070 */
[----:B------:R-:W-:Y:S02]  /*14a0*/  UIADD3 UR5, UPT, UPT, UR10, UR11, UR5 ;  /* 0x0000000b0a057290 */ /* 0x000fe4000fffe005 */
[----:B------:R-:W-:Y:S02]  /*14b0*/  UISETP.GT.U32.AND UP0, UPT, UR4, 0x1, UP2 ;  /* 0x000000010400788c */ /* 0x000fe40009704070 */
[----:B------:R-:W-:Y:S02]  /*14c0*/  USEL UR4, URZ, 0x400, UP1 ;  /* 0x00000400ff047887 */ /* 0x000fe40008800000 */
[----:B------:R-:W-:Y:S02]  /*14d0*/  UIADD3 UR5, UPT, UPT, UR12, UR13, UR5 ;  /* 0x0000000d0c057290 */ /* 0x000fe4000fffe005 */
[----:B------:R-:W-:-:S02]  /*14e0*/  USEL UR6, URZ, 0x4000, UP0 ;  /* 0x00004000ff067887 */ /* 0x000fc40008000000 */
[----:B------:R-:W-:Y:S02]  /*14f0*/  UIADD3 UR5, UPT, UPT, UR4, UR14, UR5 ;  /* 0x0000000e04057290 */ /* 0x000fe4000fffe005 */
[----:B------:R-:W-:Y:S02]  /*1500*/  USEL UR7, URZ, 0x800, UP1 ;  /* 0x00000800ff077887 */ /* 0x000fe40008800000 */
[----:B------:R-:W-:Y:S02]  /*1510*/  ULOP3.LUT UR4, UR61, 0xfffffffe, URZ, 0xc0, !UPT ;  /* 0xfffffffe3d047892 */ /* 0x000fe4000f8ec0ff */
[----:B------:R-:W-:Y:S02]  /*1520*/  UIADD3 UR5, UPT, UPT, UR15, UR6, UR5 ;  /* 0x000000060f057290 */ /* 0x000fe4000fffe005 */
[----:B------:R-:W-:Y:S02]  /*1530*/  ULEA UR4, UR17, UR4, 0x2 ;  /* 0x0000000411047291 */ /* 0x000fe4000f8e10ff */
[----:B------:R-:W-:-:S02]  /*1540*/  USEL UR6, URZ, 0x8000, UP0 ;  /* 0x00008000ff067887 */ /* 0x000fc40008000000 */
[----:B------:R-:W-:-:S03]  /*1550*/  UIADD3 UR5, UPT, UPT, UR7, UR16, UR5 ;  /* 0x0000001007057290 */ /* 0x000fc6000fffe005 */
[----:B------:R-:W-:Y:S01]  /*1560*/  UMOV UR7, 0x3 ;  /* 0x0000000300077882 */ /* 0x000fe20000000000 */
[----:B------:R-:W-:Y:S02]  /*1570*/  UIADD3 UR5, UPT, UPT, UR5, UR6, URZ ;  /* 0x0000000605057290 */ /* 0x000fe4000fffe0ff */
[----:B------:R-:W-:-:S04]  /*1580*/  USHF.L.U32 UR4, UR7, UR4, URZ ;  /* 0x0000000407047299 */ /* 0x000fc800080006ff */
[----:B------:R-:W-:Y:S02]  /*1590*/  MOV R3, UR5 ;  /* 0x0000000500037c02 */ /* 0x000fe40008000f00 */
[----:B------:R-:W-:Y:S02]  /*15a0*/  IMAD.U32 R2, RZ, RZ, UR4 ;  /* 0x00000004ff027e24 */ /* 0x000fe4000f8e00ff */
.L_x_17:
[----:B------:R-:W-:Y:S05]  /*15b0*/  BRA.U !UP6, `(.L_x_18) ;  /* 0x000000010ed47547 */ /* 0x000fea000b800000 */
[----:B------:R-:W1:Y:S01]  /*15c0*/  LDCU.128 UR12, c[0x0][0xb10] ;  /* 0x00016200ff0c77ac */ /* 0x000e620008000c00 */
[----:B------:R-:W2:Y:S01]  /*15d0*/  LDCU UR6, c[0x0][0x370] ;  /* 0x00006e00ff0677ac */ /* 0x000ea20008000800 */
[----:B------:R-:W3:Y:S01]  /*15e0*/  LDCU UR5, c[0x0][0x374] ;  /* 0x00006e80ff0577ac */ /* 0x000ee20008000800 */
[----:B------:R-:W4:Y:S01]  /*15f0*/  LDCU UR29, c[0x0][0xb0c] ;  /* 0x00016180ff1d77ac */ /* 0x000f220008000800 */
[----:B------:R-:W4:Y:S01]  /*1600*/  LDCU UR4, c[0x0][0xb20] ;  /* 0x00016400ff0477ac */ /* 0x000f220008000800 */
[----:B------:R-:W4:Y:S01]  /*1610*/  LDCU.64 UR8, c[0x0][0xb28] ;  /* 0x00016500ff0877ac */ /* 0x000f220008000a00 */
[----:B-1----:R-:W-:Y:S02]  /*1620*/  UISETP.NE.AND UP0, UPT, UR14, 0x1, UPT ;  /* 0x000000010e00788c */ /* 0x002fe4000bf05270 */
[----:B---3--:R-:W-:Y:S02]  /*1630*/  UIMAD.WIDE.U32 UR10, UR5, UR15, URZ ;  /* 0x0000000f050a72a5 */ /* 0x008fe4000f8e00ff */
[----:B--2---:R-:W-:-:S02]  /*1640*/  UIMAD.WIDE.U32 UR18, UR6, UR12, URZ ;  /* 0x0000000c061272a5 */ /* 0x004fc4000f8e00ff */
[----:B----4-:R-:W-:Y:S02]  /*1650*/  UISETP.NE.AND UP1, UPT, UR29, 0x1, UPT ;  /* 0x000000011d00788c */ /* 0x010fe4000bf25270 */
[----:B------:R-:W-:Y:S01]  /*1660*/  UISETP.NE.AND UP2, UPT, UR28, 0x1, UPT ;  /* 0x000000011c00788c */ /* 0x000fe2000bf45270 */
[----:B------:R-:W-:Y:S02]  /*1670*/  UMOV UR10, UR11 ;  /* 0x0000000b000a7c82 */ /* 0x000fe40008000000 */
[----:B------:R-:W-:Y:S01]  /*1680*/  UMOV UR18, UR19 ;  /* 0x0000001300127c82 */ /* 0x000fe20008000000 */
[----:B------:R-:W-:Y:S02]  /*1690*/  @UP0 USHF.R.U32.HI UR5, URZ, UR4, UR10 ;  /* 0x00000004ff050299 */ /* 0x000fe4000801160a */
[----:B------:R-:W-:Y:S02]  /*16a0*/  UIMAD.WIDE.U32 UR22, UR32, UR15, URZ ;  /* 0x0000000f201672a5 */ /* 0x000fe4000f8e00ff */
[----:B------:R-:W-:-:S02]  /*16b0*/  UIMAD.WIDE.U32 UR10, UR5, UR8, URZ ;  /* 0x00000008050a72a5 */ /* 0x000fc4000f8e00ff */
[----:B------:R-:W-:Y:S02]  /*16c0*/  @UP1 USHF.R.U32.HI UR6, URZ, UR13, UR18 ;  /* 0x0000000dff061299 */ /* 0x000fe40008011612 */
[----:B------:R-:W-:Y:S02]  /*16d0*/  UIMAD.WIDE.U32 UR16, UR30, UR12, URZ ;  /* 0x0000000c1e1072a5 */ /* 0x000fe4000f8e00ff */
[----:B------:R-:W-:Y:S01]  /*16e0*/  UIMAD.WIDE.U32 UR18, UR6, UR8, URZ ;  /* 0x00000008061272a5 */ /* 0x000fe2000f8e00ff */
[----:B------:R-:W-:Y:S01]  /*16f0*/  UMOV UR22, UR23 ;  /* 0x0000001700167c82 */ /* 0x000fe20008000000 */
[----:B------:R-:W-:Y:S01]  /*1700*/  UMOV UR10, UR11 ;  /* 0x0000000b000a7c82 */ /* 0x000fe20008000000 */
[----:B------:R-:W-:Y:S02]  /*1710*/  USHF.R.U32.HI UR22, URZ, UR4, UR22 ;  /* 0x00000004ff167299 */ /* 0x000fe40008011616 */
[----:B------:R-:W-:Y:S02]  /*1720*/  @UP2 USHF.R.U32.HI UR5, URZ, UR9, UR10 ;  /* 0x00000009ff052299 */ /* 0x000fe4000801160a */
[----:B------:R-:W-:Y:S01]  /*1730*/  UMOV UR7, UR19 ;  /* 0x0000001300077c82 */ /* 0x000fe20008000000 */
[----:B------:R-:W-:Y:S01]  /*1740*/  UMOV UR16, UR17 ;  /* 0x0000001100107c82 */ /* 0x000fe20008000000 */
[----:B------:R-:W-:-:S02]  /*1750*/  @UP2 USHF.R.U32.HI UR6, URZ, UR9, UR7 ;  /* 0x00000009ff062299 */ /* 0x000fc40008011607 */
[----:B------:R-:W-:Y:S02]  /*1760*/  USHF.R.U32.HI UR16, URZ, UR13, UR16 ;  /* 0x0000000dff107299 */ /* 0x000fe40008011610 */
[----:B------:R-:W-:Y:S02]  /*1770*/  USEL UR4, UR32, UR22, !UP0 ;  /* 0x0000001620047287 */ /* 0x000fe4000c000000 */
[----:B------:R-:W-:Y:S02]  /*1780*/  UIMAD UR7, UR5, UR28, URZ ;  /* 0x0000001c050772a4 */ /* 0x000fe4000f8e02ff */
[----:B------:R-:W-:Y:S02]  /*1790*/  USEL UR5, UR30, UR16, !UP1 ;  /* 0x000000101e057287 */ /* 0x000fe4000c800000 */
[----:B------:R-:W-:Y:S02]  /*17a0*/  UIMAD UR12, UR6, UR28, URZ ;  /* 0x0000001c060c72a4 */ /* 0x000fe4000f8e02ff */
[----:B------:R-:W-:-:S02]  /*17b0*/  UISETP.GE.AND UP0, UPT, UR4, UR7, UPT ;  /* 0x000000070400728c */ /* 0x000fc4000bf06270 */
[----:B------:R-:W-:Y:S02]  /*17c0*/  UIMAD.WIDE.U32 UR10, UR4, UR8, URZ ;  /* 0x00000008040a72a5 */ /* 0x000fe4000f8e00ff */
[----:B------:R-:W-:Y:S02]  /*17d0*/  UISETP.GE.OR UP0, UPT, UR5, UR12, UP0 ;  /* 0x0000000c0500728c */ /* 0x000fe40008706670 */
[----:B------:R-:W-:Y:S02]  /*17e0*/  UIMAD.WIDE.U32 UR12, UR5, UR8, URZ ;  /* 0x00000008050c72a5 */ /* 0x000fe4000f8e00ff */
[----:B------:R-:W-:Y:S01]  /*17f0*/  UIADD3 UR10, UPT, UPT, -UR4, URZ, URZ ;  /* 0x000000ff040a7290 */ /* 0x000fe2000fffe1ff */
[----:B------:R-:W-:Y:S01]  /*1800*/  UMOV UR8, UR11 ;  /* 0x0000000b00087c82 */ /* 0x000fe20008000000 */
[----:B------:R-:W-:Y:S02]  /*1810*/  UIADD3 UR20, UPT, UPT, -UR5, URZ, URZ ;  /* 0x000000ff05147290 */ /* 0x000fe4000fffe1ff */
[----:B------:R-:W-:-:S03]  /*1820*/  USHF.R.U32.HI UR8, URZ, UR9, UR8 ;  /* 0x00000009ff087299 */ /* 0x000fc60008011608 */
[----:B------:R-:W-:Y:S01]  /*1830*/  @!UP0 UMOV UR7, UR13 ;  /* 0x0000000d00078c82 */ /* 0x000fe20008000000 */
[----:B------:R-:W-:Y:S02]  /*1840*/  UIMAD UR32, UR14, UR10, UR32 ;  /* 0x0000000a0e2072a4 */ /* 0x000fe4000f8e0220 */
[----:B------:R-:W-:Y:S02]  /*1850*/  USEL UR8, UR4, UR8, !UP2 ;  /* 0x0000000804087287 */ /* 0x000fe4000d000000 */
[----:B------:R-:W-:Y:S02]  /*1860*/  @!UP0 USHF.R.U32.HI UR7, URZ, UR9, UR7 ;  /* 0x00000009ff078299 */ /* 0x000fe40008011607 */
[----:B------:R-:W-:Y:S02]  /*1870*/  UIADD3 UR9, UPT, UPT, -UR8, URZ, URZ ;  /* 0x000000ff08097290 */ /* 0x000fe4000fffe1ff */
[----:B------:R-:W-:Y:S02]  /*1880*/  @!UP0 USEL UR7, UR5, UR7, !UP2 ;  /* 0x0000000705078287 */ /* 0x000fe4000d000000 */
[----:B------:R-:W-:-:S02]  /*1890*/  UIMAD UR9, UR28, UR9, UR4 ;  /* 0x000000091c0972a4 */ /* 0x000fc4000f8e0204 */
[----:B------:R-:W-:Y:S02]  /*18a0*/  @!UP0 UIADD3 UR8, UPT, UPT, UR8, -UR7, URZ ;  /* 0x8000000708088290 */ /* 0x000fe4000fffe0ff */
[----:B------:R-:W-:Y:S02]  /*18b0*/  @!UP0 UIMAD UR6, UR9, UR6, UR7 ;  /* 0x00000006090682a4 */ /* 0x000fe4000f8e0207 */
[----:B------:R-:W-:Y:S02]  /*18c0*/  @!UP0 UIMAD UR4, UR8, UR28, UR5 ;  /* 0x0000001c080482a4 */ /* 0x000fe4000f8e0205 */
[----:B------:R-:W-:Y:S02]  /*18d0*/  UIMAD UR20, UR29, UR20, UR30 ;  /* 0x000000141d1472a4 */ /* 0x000fe4000f8e021e */
[----:B------:R-:W-:Y:S01]  /*18e0*/  UIMAD UR32, UR4, UR14, UR32 ;  /* 0x0000000e042072a4 */ /* 0x000fe2000f8e0220 */
[----:B------:R-:W-:Y:S02]  /*18f0*/  @!UP0 UMOV UR5, UR6 ;  /* 0x0000000600058c82 */ /* 0x000fe40008000000 */
[----:B------:R-:W-:-:S12]  /*1900*/  UIMAD UR20, UR5, UR29, UR20 ;  /* 0x0000001d051472a4 */ /* 0x000fd8000f8e0214 */
.L_x_18:
[----:B------:R-:W-:-:S09]  /*1910*/  UISETP.NE.AND UP0, UPT, UR33, 0x1, UPT ;  /* 0x000000012100788c */ /* 0x000fd2000bf05270 */
[----:B------:R-:W-:Y:S05]  /*1920*/  BRA.U UP0, `(.L_x_19) ;  /* 0x0000000100447547 */ /* 0x000fea000b800000 */
[----:B------:R-:W1:Y:S01]  /*1930*/  LDCU.128 UR8, c[0x0][0xb10] ;  /* 0x00016200ff0877ac */ /* 0x000e620008000c00 */
[----:B------:R-:W2:Y:S01]  /*1940*/  LDCU UR12, c[0x0][0xb0c] ;  /* 0x00016180ff0c77ac */ /* 0x000ea20008000800 */
[----:B------:R-:W3:Y:S01]  /*1950*/  LDCU UR13, c[0x0][0xb20] ;  /* 0x00016400ff0d77ac */ /* 0x000ee20008000800 */
[----:B-1----:R-:W-:Y:S02]  /*1960*/  UIMAD.WIDE.U32 UR6, UR20, UR8, URZ ;  /* 0x00000008140672a5 */ /* 0x002fe4000f8e00ff */
[----:B------:R-:W-:Y:S02]  /*1970*/  UIMAD.WIDE.U32 UR4, UR32, UR11, URZ ;  /* 0x0000000b200472a5 */ /* 0x000fe4000f8e00ff */
[----:B--2---:R-:W-:Y:S02]  /*1980*/  UISETP.NE.AND UP1, UPT, UR12, 0x1, UPT ;  /* 0x000000010c00788c */ /* 0x004fe4000bf25270 */
[----:B------:R-:W-:Y:S01]  /*1990*/  UISETP.NE.AND UP0, UPT, UR10, 0x1, UPT ;  /* 0x000000010a00788c */ /* 0x000fe2000bf05270 */
[----:B------:R-:W-:-:S02]  /*19a0*/  UMOV UR6, UR7 ;  /* 0x0000000700067c82 */ /* 0x000fc40008000000 */
[----:B------:R-:W-:Y:S01]  /*19b0*/  UMOV UR4, UR5 ;  /* 0x0000000500047c82 */ /* 0x000fe20008000000 */
[----:B------:R-:W-:Y:S02]  /*19c0*/  USHF.R.U32.HI UR9, URZ, UR9, UR6 ;  /* 0x00000009ff097299 */ /* 0x000fe40008011606 */
[----:B---3--:R-:W-:Y:S02]  /*19d0*/  USHF.R.U32.HI UR4, URZ, UR13, UR4 ;  /* 0x0000000dff047299 */ /* 0x008fe40008011604 */
[----:B------:R-:W-:Y:S02]  /*19e0*/  USEL UR5, UR20, UR9, !UP1 ;  /* 0x0000000914057287 */ /* 0x000fe4000c800000 */
[----:B------:R-:W-:-:S04]  /*19f0*/  USEL UR4, UR32, UR4, !UP0 ;  /* 0x0000000420047287 */ /* 0x000fc8000c000000 */
[----:B------:R-:W-:Y:S02]  /*1a00*/  UIADD3 UR6, UPT, UPT, -UR4, UR5, URZ ;  /* 0x0000000504067290 */ /* 0x000fe4000fffe1ff */
[----:B------:R-:W-:Y:S02]  /*1a10*/  UIADD3 UR4, UPT, UPT, UR4, -UR5, URZ ;  /* 0x8000000504047290 */ /* 0x000fe4000fffe0ff */
[----:B------:R-:W-:Y:S02]  /*1a20*/  UIMAD UR32, UR6, UR10, UR32 ;  /* 0x0000000a062072a4 */ /* 0x000fe4000f8e0220 */
[----:B------:R-:W-:-:S12]  /*1a30*/  UIMAD UR20, UR4, UR12, UR20 ;  /* 0x0000000c041472a4 */ /* 0x000fd8000f8e0214 */
.L_x_19:
[----:B------:R-:W-:-:S09]  /*1a40*/  UISETP.EQ.U32.AND UP0, UPT, UR34, 0x1, UPT ;  /* 0x000000012200788c */ /* 0x000fd2000bf02070 */
[----:B------:R-:W-:Y:S05]  /*1a50*/  BRA.U !UP0, `(.L_x_20) ;  /* 0x00000001080c7547 */ /* 0x000fea000b800000 */
[----:B------:R-:W-:Y:S01]  /*1a60*/  UCGABAR_WAIT ;  /* 0x0000000000007dc7 */ /* 0x000fe20008000000 */
[----:B------:R-:W-:Y:S01]  /*1a70*/  CCTL.IVALL ;  /* 0x00000000ff00798f */ /* 0x000fe20002000000 */
[----:B------:R-:W-:Y:S05]  /*1a80*/  BRA `(.L_x_21) ;  /* 0x0000000000047947 */ /* 0x000fea0003800000 */
.L_x_20:
[----:B------:R-:W-:Y:S06]  /*1a90*/  BAR.SYNC.DEFER_BLOCKING 0x0 ;  /* 0x0000000000007b1d */ /* 0x000fec0000010000 */
.L_x_21:
[----:B------:R-:W-:Y:S05]  /*1aa0*/  BRA.U UP5, `(.L_x_22) ;  /* 0x0000001505887547 */ /* 0x000fea000b800000 */
[----:B------:R-:W1:Y:S01]  /*1ab0*/  LDCU UR6, c[0x0][0x38c] ;  /* 0x00007180ff0677ac */ /* 0x000e620008000800 */
[----:B------:R-:W-:Y:S01]  /*1ac0*/  PLOP3.LUT P1, PT, PT, PT, UP3, 0x80, 0x8 ;  /* 0x000000000008781c */ /* 0x000fe20003f2f038 */
[----:B------:R-:W-:Y:S01]  /*1ad0*/  IMAD.MOV.U32 R12, RZ, RZ, 0x1 ;  /* 0x00000001ff0c7424 */ /* 0x000fe200078e00ff */
[----:B------:R-:W-:Y:S01]  /*1ae0*/  ISETP.NE.AND P2, PT, R0, RZ, P3 ;  /* 0x000000ff0000720c */ /* 0x000fe20001f45270 */
[----:B------:R-:W-:Y:S01]  /*1af0*/  USHF.L.U32 UR7, UR30, 0x7, URZ ;  /* 0x000000071e077899 */ /* 0x000fe200080006ff */
[----:B------:R-:W-:Y:S01]  /*1b00*/  PLOP3.LUT P1, PT, P1, PT, PT, 0x8, 0x80 ;  /* 0x000000000080781c */ /* 0x000fe20000f2e170 */
[----:B------:R-:W-:Y:S01]  /*1b10*/  USHF.L.U32 UR43, UR30, 0x6, URZ ;  /* 0x000000061e2b7899 */ /* 0x000fe200080006ff */
[----:B------:R-:W-:Y:S01]  /*1b20*/  CS2R R10, SRZ ;  /* 0x00000000000a7805 */ /* 0x000fe2000001ff00 */
[----:B------:R-:W-:Y:S01]  /*1b30*/  UISETP.NE.AND UP1, UPT, UR25, URZ, UPT ;  /* 0x000000ff1900728c */ /* 0x000fe2000bf25270 */
[----:B------:R-:W-:Y:S01]  /*1b40*/  IMAD.MOV.U32 R9, RZ, RZ, RZ ;  /* 0x000000ffff097224 */ /* 0x000fe200078e00ff */
[----:B------:R-:W-:Y:S01]  /*1b50*/  ULOP3.LUT UR43, UR43, 0x40, URZ, 0xc0, !UPT ;  /* 0x000000402b2b7892 */ /* 0x000fe2000f8ec0ff */
[----:B------:R-:W-:Y:S01]  /*1b60*/  IMAD.MOV.U32 R8, RZ, RZ, 0x1 ;  /* 0x00000001ff087424 */ /* 0x000fe200078e00ff */
[----:B------:R-:W2:Y:S01]  /*1b70*/  LDCU UR39, c[0x0][0x370] ;  /* 0x00006e00ff2777ac */ /* 0x000ea20008000800 */
[----:B------:R-:W-:-:S02]  /*1b80*/  USEL UR25, UR47, 0x2, UP1 ;  /* 0x000000022f197887 */ /* 0x000fc40008800000 */
[----:B-1----:R-:W-:Y:S01]  /*1b90*/  UIADD3 UR5, UPT, UPT, UR6, 0x7f, URZ ;  /* 0x0000007f06057890 */ /* 0x002fe2000fffe0ff */
[----:B------:R-:W1:Y:S03]  /*1ba0*/  LDCU.64 UR28, c[0x0][0x348] ;  /* 0x00006900ff1c77ac */ /* 0x000e660008000a00 */
[----:B------:R-:W-:Y:S02]  /*1bb0*/  USHF.R.S32.HI UR4, URZ, 0x1f, UR5 ;  /* 0x0000001fff047899 */ /* 0x000fe40008011405 */
[----:B------:R-:W-:Y:S02]  /*1bc0*/  UIADD3 UR48, UPT, UPT, UR6, 0xfe, URZ ;  /* 0x000000fe06307890 */ /* 0x000fe4000fffe0ff */
[----:B------:R-:W-:Y:S02]  /*1bd0*/  ULEA.HI UR4, UR4, UR5, URZ, 0x7 ;  /* 0x0000000504047291 */ /* 0x000fe4000f8f38ff */
[----:B------:R-:W-:-:S02]  /*1be0*/  UIADD3 UR5, UPT, UPT, UR6, -0x1, URZ ;  /* 0xffffffff06057890 */ /* 0x000fc4000fffe0ff */
[----:B------:R-:W-:Y:S02]  /*1bf0*/  USHF.R.S32.HI UR41, URZ, 0x7, UR4 ;  /* 0x00000007ff297899 */ /* 0x000fe40008011404 */
[----:B------:R-:W-:Y:S02]  /*1c00*/  UISETP.GE.U32.AND UP2, UPT, UR5, -0xff, UPT ;  /* 0xffffff010500788c */ /* 0x000fe4000bf46070 */
[----:B------:R-:W-:Y:S02]  /*1c10*/  UISETP.LT.U32.AND UP0, UPT, UR41, 0x8, UPT ;  /* 0x000000082900788c */ /* 0x000fe4000bf01070 */
[----:B------:R-:W-:Y:S02]  /*1c20*/  ULOP3.LUT UR5, UR7, 0x80, URZ, 0xc0, !UPT ;  /* 0x0000008007057892 */ /* 0x000fe4000f8ec0ff */
[----:B------:R-:W-:Y:S02]  /*1c30*/  USEL UR40, UR41, 0x8, UP0 ;  /* 0x0000000829287887 */ /* 0x000fe40008000000 */
[----:B------:R-:W-:-:S02]  /*1c40*/  ULEA UR44, UR44, UR5, 0x6 ;  /* 0x000000052c2c7291 */ /* 0x000fc4000f8e30ff */
[----:B------:R-:W-:Y:S02]  /*1c50*/  UIADD3 UR4, UPT, UPT, UR40, -0x1, URZ ;  /* 0xffffffff28047890 */ /* 0x000fe4000fffe0ff */
[----:B------:R-:W-:Y:S01]  /*1c60*/  @UP2 UIADD3 UR4, UPT, UPT, UR40, URZ, URZ ;  /* 0x000000ff28042290 */ /* 0x000fe2000fffe0ff */
[----:B------:R-:W3:Y:S01]  /*1c70*/  LDCU UR38, c[0x0][0x374] ;  /* 0x00006e80ff2677ac */ /* 0x000ee20008000800 */
[----:B------:R-:W-:Y:S02]  /*1c80*/  ULEA UR43, UR31, UR43, 0x4 ;  /* 0x0000002b1f2b7291 */ /* 0x000fe4000f8e20ff */
[----:B------:R-:W-:Y:S02]  /*1c90*/  UIADD3 UR47, UPT, UPT, UR41, -UR40, URZ ;  /* 0x80000028292f7290 */ /* 0x000fe4000fffe0ff */
[----:B------:R-:W-:Y:S02]  /*1ca0*/  UIADD3 UR30, UPT, UPT, UR4, 0x1, URZ ;  /* 0x00000001041e7890 */ /* 0x000fe4000fffe0ff */
[----:B------:R-:W-:Y:S01]  /*1cb0*/  UIADD3 UR42, UPT, UPT, -UR4, URZ, URZ ;  /* 0x000000ff042a7290 */ /* 0x000fe2000fffe1ff */
[----:B-12---:R-:W-:-:S11]  /*1cc0*/  UMOV UR5, URZ ;  /* 0x000000ff00057c82 */ /* 0x006fd60008000000 */
.L_x_42:
[----:B------:R-:W-:Y:S01]  /*1cd0*/  UISETP.NE.AND UP0, UPT, UR46, URZ, UPT ;  /* 0x000000ff2e00728c */ /* 0x000fe2000bf05270 */
[----:B------:R-:W1:Y:S08]  /*1ce0*/  S2UR UR46, SR_CgaCtaId ;  /* 0x00000000002e79c3 */ /* 0x000e700000008800 */
[----:B------:R-:W-:Y:S05]  /*1cf0*/  BRA.U UP0, `(.L_x_23) ;  /* 0x0000000100347547 */ /* 0x000fea000b800000 */
[----:B------:R-:W2:Y:S01]  /*1d00*/  S2R R0, SR_CgaCtaId ;  /* 0x0000000000007919 */ /* 0x000ea20000008800 */
[----:B------:R-:W-:-:S04]  /*1d10*/  MOV R2, 0x400 ;  /* 0x0000040000027802 */ /* 0x000fc80000000f00 */
[----:B--2---:R-:W-:Y:S02]  /*1d20*/  LEA R0, R0, R2, 0x18 ;  /* 0x0000000200007211 */ /* 0x004fe400078ec0ff */
[----:B------:R-:W-:-:S03]  /*1d30*/  SHF.L.U32 R2, R8, 0x1f, RZ ;  /* 0x0000001f08027819 */ /* 0x000fc600000006ff */
[----:B------:R-:W-:-:S04]  /*1d40*/  IMAD R0, R9, 0x8, R0 ;  /* 0x0000000809007824 */ /* 0x000fc800078e0200 */
[----:B------:R-:W2:Y:S02]  /*1d50*/  SYNCS.PHASECHK.TRANS64.TRYWAIT P0, [R0+URZ+0x140], R2 ;  /* 0x00014002000075a7 */ /* 0x000ea400080011ff */
[----:B--2---:R-:W-:Y:S05]  /*1d60*/  @!P0 BRA `(.L_x_24) ;  /* 0x0000008400cc8947 */ /* 0x004fea0003800000 */
.L_x_147:
[----:B------:R-:W-:Y:S01]  /*1d70*/  VIADD R9, R9, 0x1 ;  /* 0x0000000109097836 */ /* 0x000fe20000000000 */
[----:B------:R2:W-:Y:S04]  /*1d80*/  SYNCS.ARRIVE.TRANS64.A1T0 RZ, [R0+URZ+0x130], RZ ;  /* 0x000130ff00ff79a7 */ /* 0x0005e800081000ff */
[----:B------:R-:W-:-:S04]  /*1d90*/  ISETP.NE.AND P0, PT, R9, 0x2, PT ;  /* 0x000000020900780c */ /* 0x000fc80003f05270 */
[----:B------:R-:W-:Y:S02]  /*1da0*/  SEL R9, R9, RZ, P0 ;  /* 0x000000ff09097207 */ /* 0x000fe40000000000 */
[----:B--2---:R-:W-:-:S04]  /*1db0*/  SEL R0, RZ, 0x1, P0 ;  /* 0x00000001ff007807 */ /* 0x004fc80000000000 */
[----:B------:R-:W-:-:S07]  /*1dc0*/  LOP3.LUT R8, R8, R0, RZ, 0x3c, !PT ;  /* 0x0000000008087212 */ /* 0x000fce00078e3cff */
.L_x_23:
[----:B------:R-:W-:Y:S01]  /*1dd0*/  UMOV UR6, 0x400 ;  /* 0x0000040000067882 */ /* 0x000fe20000000000 */
[----:B------:R-:W-:Y:S01]  /*1de0*/  SHF.L.U32 R0, R12, 0x1f, RZ ;  /* 0x0000001f0c007819 */ /* 0x000fe200000006ff */
[----:B-1----:R-:W-:Y:S02]  /*1df0*/  ULEA UR6, UR46, UR6, 0x18 ;  /* 0x000000062e067291 */ /* 0x002fe4000f8ec0ff */
[----:B------:R-:W-:Y:S02]  /*1e00*/  UISETP.GE.U32.AND UP0, UPT, UR48, 0xff, UPT ;  /* 0x000000ff3000788c */ /* 0x000fe4000bf06070 */
[----:B------:R-:W-:Y:S02]  /*1e10*/  ULEA UR4, UR5, UR6, 0x3 ;  /* 0x0000000605047291 */ /* 0x000fe4000f8e18ff */
[----:B------:R-:W-:Y:S01]  /*1e20*/  ULEA UR11, UR32, UR44, 0x8 ;  /* 0x0000002c200b7291 */ /* 0x000fe2000f8e40ff */
[----:B------:R-:W-:-:S06]  /*1e30*/  UMOV UR7, URZ ;  /* 0x000000ff00077c82 */ /* 0x000fcc0008000000 */
[----:B------:R1:W2:Y:S01]  /*1e40*/  SYNCS.PHASECHK.TRANS64.TRYWAIT P0, [UR4+0x40], R0 ;  /* 0x00004000ff0075a7 */ /* 0x0002a20008001104 */
[----:B------:R-:W-:-:S04]  /*1e50*/  ULEA.HI UR4, UR20, UR20, URZ, 0x1 ;  /* 0x0000001414047291 */ /* 0x000fc8000f8f08ff */
[----:B------:R-:W-:-:S04]  /*1e60*/  USHF.L.U32 UR4, UR4, 0x6, URZ ;  /* 0x0000000604047899 */ /* 0x000fc800080006ff */
[----:B------:R-:W-:-:S04]  /*1e70*/  ULOP3.LUT UR35, UR4, 0xffffff80, URZ, 0xc0, !UPT ;  /* 0xffffff8004237892 */ /* 0x000fc8000f8ec0ff */
[----:B------:R-:W-:Y:S01]  /*1e80*/  UIADD3 UR35, UPT, UPT, UR43, UR35, URZ ;  /* 0x000000232b237290 */ /* 0x000fe2000fffe0ff */
[----:B------:R-:W-:Y:S11]  /*1e90*/  BRA.U !UP0, `(.L_x_25) ;  /* 0x0000000108c87547 */ /* 0x000ff6000b800000 */
[----:B------:R-:W-:Y:S01]  /*1ea0*/  UMOV UR13, UR42 ;  /* 0x0000002a000d7c82 */ /* 0x000fe20008000000 */
[----:B------:R-:W-:Y:S01]  /*1eb0*/  UMOV UR4, UR5 ;  /* 0x0000000500047c82 */ /* 0x000fe20008000000 */
[----:B------:R-:W-:-:S05]  /*1ec0*/  UMOV UR34, URZ ;  /* 0x000000ff00227c82 */ /* 0x000fca0008000000 */
.L_x_31:
[----:B------:R-:W-:Y:S01]  /*1ed0*/  ULEA UR33, UR4, UR6, 0x3 ;  /* 0x0000000604217291 */ /* 0x000fe2000f8e18ff */
[----:B------:R-:W-:Y:S01]  /*1ee0*/  @P3 MOV R2, 0xc000 ;  /* 0x0000c00000023802 */ /* 0x000fe20000000f00 */
[----:B-12-4-:R-:W-:Y:S10]  /*1ef0*/  @P0 BRA `(.L_x_26) ;  /* 0x00000000000c0947 */ /* 0x016ff40003800000 */
[----:B------:R-:W-:-:S04]  /*1f00*/  SHF.L.U32 R3, R12, 0x1f, RZ ;  /* 0x0000001f0c037819 */ /* 0x000fc800000006ff */
[----:B------:R-:W2:Y:S02]  /*1f10*/  SYNCS.PHASECHK.TRANS64.TRYWAIT P0, [UR33+0x40], R3 ;  /* 0x00004003ff0075a7 */ /* 0x000ea40008001121 */
[----:B--2---:R-:W-:Y:S05]  /*1f20*/  @!P0 BRA `(.L_x_27) ;  /* 0x0000008400708947 */ /* 0x004fea0003800000 */
.L_x_26:
[----:B------:R2:W-:Y:S01]  /*1f30*/  @P3 SYNCS.ARRIVE.TRANS64 RZ, [UR33], R2 ;  /* 0x00000002ffff39a7 */ /* 0x0005e20008000021 */
[----:B------:R-:W-:Y:S02]  /*1f40*/  ULOP3.LUT UR5, UR25, 0x2, URZ, 0xfc, !UPT ;  /* 0x0000000219057892 */ /* 0x000fe4000f8efcff */
[----:B------:R-:W-:Y:S02]  /*1f50*/  UIADD3 UR13, UPT, UPT, UR13, 0x1, URZ ;  /* 0x000000010d0d7890 */ /* 0x000fe4000fffe0ff */
[----:B------:R-:W-:Y:S02]  /*1f60*/  UISETP.NE.AND UP0, UPT, UR5, 0x2, UPT ;  /* 0x000000020500788c */ /* 0x000fe4000bf05270 */
[----:B------:R-:W-:-:S07]  /*1f70*/  UISETP.NE.AND UP2, UPT, UR13, 0x1, UPT ;  /* 0x000000010d00788c */ /* 0x000fce000bf45270 */
[----:B------:R-:W-:Y:S05]  /*1f80*/  BRA.U UP0, `(.L_x_28) ;  /* 0x0000000100047547 */ /* 0x000fea000b800000 */
[----:B---3--:R-:W-:Y:S05]  /*1f90*/  BPT.TRAP 0x1 ;  /* 0x000000040000795c */ /* 0x008fea0000300000 */
.L_x_28:
[----:B------:R-:W-:Y:S04]  /*1fa0*/  BSSY.RECONVERGENT B0, `(.L_x_29) ;  /* 0x0000003000007945 */ /* 0x000fe80003800200 */
[----:B------:R-:W-:Y:S05]  /*1fb0*/  @!P2 BRA `(.L_x_30) ;  /* 0x000000000004a947 */ /* 0x000fea0003800000 */
[----:B---3--:R-:W-:Y:S05]  /*1fc0*/  BPT.TRAP 0x1 ;  /* 0x000000040000795c */ /* 0x008fea0000300000 */
.L_x_30:
[----:B---3--:R-:W-:Y:S05]  /*1fd0*/  BSYNC.RECONVERGENT B0 ;  /* 0x0000000000007941 */ /* 0x008fea0003800200 */
.L_x_29:
[----:B------:R-:W-:Y:S02]  /*1fe0*/  UIADD3 UR5, UPT, UPT, UR4, 0x1, URZ ;  /* 0x0000000104057890 */ /* 0x000fe4000fffe0ff */
[----:B------:R-:W-:Y:S02]  /*1ff0*/  ULEA UR32, UR4, UR27, 0xd ;  /* 0x0000001b04207291 */ /* 0x000fe4000f8e68ff */
[----:B------:R-:W-:Y:S02]  /*2000*/  UISETP.NE.AND UP0, UPT, UR5, 0x8, UPT ;  /* 0x000000080500788c */ /* 0x000fe4000bf05270 */
[----:B------:R-:W-:Y:S02]  /*2010*/  UIADD3 UR16, UP1, UPT, UR28, 0x80, URZ ;  /* 0x000000801c107890 */ /* 0x000fe4000ff3e0ff */
[----:B------:R-:W-:Y:S02]  /*2020*/  USEL UR8, URZ, 0x1, UP0 ;  /* 0x00000001ff087887 */ /* 0x000fe40008000000 */
[----:B------:R-:W-:-:S02]  /*2030*/  USEL UR5, UR5, URZ, UP0 ;  /* 0x000000ff05057287 */ /* 0x000fc40008000000 */
[----:B------:R-:W-:Y:S02]  /*2040*/  UIADD3 UR14, UP0, UPT, UR28, 0x180, URZ ;  /* 0x000001801c0e7890 */ /* 0x000fe4000ff1e0ff */
[----:B------:R-:W-:Y:S01]  /*2050*/  ULEA UR7, UR5, UR6, 0x3 ;  /* 0x0000000605077291 */ /* 0x000fe2000f8e18ff */
[----:B------:R-:W-:Y:S01]  /*2060*/  LOP3.LUT R12, R12, UR8, RZ, 0x3c, !PT ;  /* 0x000000080c0c7c12 */ /* 0x000fe2000f8e3cff */
[----:B------:R-:W-:Y:S02]  /*2070*/  ULEA UR8, UR4, UR26, 0xe ;  /* 0x0000001a04087291 */ /* 0x000fe4000f8e70ff */
[----:B------:R-:W-:Y:S01]  /*2080*/  ULOP3.LUT UR33, UR33, 0xfefffff8, URZ, 0xc0, !UPT ;  /* 0xfefffff821217892 */ /* 0x000fe2000f8ec0ff */
[----:B-1----:R-:W-:Y:S01]  /*2090*/  SHF.L.U32 R0, R12, 0x1f, RZ ;  /* 0x0000001f0c007819 */ /* 0x002fe200000006ff */
[----:B------:R-:W-:Y:S02]  /*20a0*/  UIADD3.X UR17, UPT, UPT, URZ, UR29, URZ, UP1, !UPT ;  /* 0x0000001dff117290 */ /* 0x000fe40008ffe4ff */
[----:B------:R-:W-:Y:S01]  /*20b0*/  UIADD3 UR32, UPT, UPT, UR6, 0x6300, UR32 ;  /* 0x0000630006207890 */ /* 0x000fe2000fffe020 */
[----:B------:R4:W1:Y:S01]  /*20c0*/  SYNCS.PHASECHK.TRANS64.TRYWAIT P0, [UR7+0x40], R0 ;  /* 0x00004000ff0075a7 */ /* 0x0008620008001107 */
[----:B------:R-:W-:-:S02]  /*20d0*/  UPRMT UR7, URZ, 0x5410, UR24 ;  /* 0x00005410ff077896 */ /* 0x000fc40008000018 */
[----:B------:R-:W-:Y:S02]  /*20e0*/  UIADD3 UR8, UPT, UPT, UR6, 0x16300, UR8 ;  /* 0x0001630006087890 */ /* 0x000fe4000fffe008 */
[----:B------:R-:W-:Y:S02]  /*20f0*/  UIADD3.X UR15, UPT, UPT, URZ, UR29, URZ, UP0, !UPT ;  /* 0x0000001dff0f7290 */ /* 0x000fe400087fe4ff */
[----:B------:R-:W-:Y:S01]  /*2100*/  UPRMT UR4, URZ, 0x5410, UR21 ;  /* 0x00005410ff047896 */ /* 0x000fe20008000015 */
[----:B------:R-:W-:Y:S01]  /*2110*/  UMOV UR18, 0x0 ;  /* 0x0000000000127882 */ /* 0x000fe20000000000 */
[----:B------:R-:W-:Y:S01]  /*2120*/  UMOV UR19, 0x10000000 ;  /* 0x1000000000137882 */ /* 0x000fe20000000000 */
[----:B------:R-:W-:Y:S01]  /*2130*/  UMOV UR10, UR34 ;  /* 0x00000022000a7c82 */ /* 0x000fe20008000000 */
[----:B------:R-:W-:Y:S01]  /*2140*/  UMOV UR12, UR36 ;  /* 0x00000024000c7c82 */ /* 0x000fe20008000000 */
[----:B------:R-:W-:Y:S01]  /*2150*/  UMOV UR9, UR33 ;  /* 0x0000002100097c82 */ /* 0x000fe20008000000 */
[----:B------:R3:W-:Y:S03]  /*2160*/  UTMALDG.3D.MULTICAST.2CTA [UR32], [UR16], UR7, desc[UR18] ;  /* 0x00001220100073b4 */ /* 0x0007e60008211807 */
[----:B------:R2:W-:Y:S01]  /*2170*/  UTMALDG.3D.MULTICAST.2CTA [UR8], [UR14], UR4, desc[UR18] ;  /* 0x000012080e0073b4 */ /* 0x0005e20008211804 */
[----:B---3--:R-:W-:Y:S01]  /*2180*/  UIADD3 UR34, UPT, UPT, UR34, 0x80, URZ ;  /* 0x0000008022227890 */ /* 0x008fe2000fffe0ff */
[----:B------:R-:W-:Y:S01]  /*2190*/  UMOV UR7, UR30 ;  /* 0x0000001e00077c82 */ /* 0x000fe20008000000 */
[----:B--2---:R-:W-:Y:S01]  /*21a0*/  UMOV UR4, UR5 ;  /* 0x0000000500047c82 */ /* 0x004fe20008000000 */
[----:B------:R-:W-:Y:S09]  /*21b0*/  BRA.U UP2, `(.L_x_31) ;  /* 0xfffffffd02447547 */ /* 0x000ff2000b83ffff */
.L_x_25:
[----:B------:R-:W-:Y:S01]  /*21c0*/  ULEA UR4, UR5, UR6, 0x3 ;  /* 0x0000000605047291 */ /* 0x000fe2000f8e18ff */
[----:B-1--4-:R-:W-:Y:S01]  /*21d0*/  SHF.L.U32 R0, R12, 0x1f, RZ ;  /* 0x0000001f0c007819 */ /* 0x012fe200000006ff */
[----:B------:R-:W-:Y:S01]  /*21e0*/  @!P1 SYNCS.ARRIVE.TRANS64.A1T0 RZ, [UR6+0xc8], RZ ;  /* 0x0000c8ffffff99a7 */ /* 0x000fe20008100006 */
[----:B------:R-:W-:-:S06]  /*21f0*/  UISETP.GT.AND UP0, UPT, UR41, UR40, UPT ;  /* 0x000000282900728c */ /* 0x000fcc000bf04270 */
[----:B--2---:R1:W2:Y:S03]  /*2200*/  SYNCS.PHASECHK.TRANS64.TRYWAIT P0, [UR4+0x40], R0 ;  /* 0x00004000ff0075a7 */ /* 0x0042a60008001104 */
[----:B------:R-:W-:Y:S05]  /*2210*/  BRA.U !UP0, `(.L_x_32) ;  /* 0x0000000108c87547 */ /* 0x000fea000b800000 */
[----:B------:R-:W-:Y:S01]  /*2220*/  UIADD3 UR13, UPT, UPT, UR47, UR7, URZ ;  /* 0x000000072f0d7290 */ /* 0x000fe2000fffe0ff */
[----:B------:R-:W-:-:S11]  /*2230*/  UMOV UR4, UR5 ;  /* 0x0000000500047c82 */ /* 0x000fd60008000000 */
.L_x_38:
[----:B------:R-:W-:Y:S01]  /*2240*/  ULEA UR17, UR4, UR6, 0x3 ;  /* 0x0000000604117291 */ /* 0x000fe2000f8e18ff */
[----:B--2---:R-:W-:Y:S01]  /*2250*/  @P3 MOV R2, 0xc000 ;  /* 0x0000c00000023802 */ /* 0x004fe20000000f00 */
[----:B-12---:R-:W-:Y:S10]  /*2260*/  @P0 BRA `(.L_x_33) ;  /* 0x00000000000c0947 */ /* 0x006ff40003800000 */
[----:B------:R-:W-:-:S04]  /*2270*/  SHF.L.U32 R3, R12, 0x1f, RZ ;  /* 0x0000001f0c037819 */ /* 0x000fc800000006ff */
[----:B------:R-:W2:Y:S02]  /*2280*/  SYNCS.PHASECHK.TRANS64.TRYWAIT P0, [UR17+0x40], R3 ;  /* 0x00004003ff0075a7 */ /* 0x000ea40008001111 */
[----:B--2---:R-:W-:Y:S05]  /*2290*/  @!P0 BRA `(.L_x_34) ;  /* 0x0000008000ac8947 */ /* 0x004fea0003800000 */
.L_x_33:
[----:B------:R2:W-:Y:S01]  /*22a0*/  @P3 SYNCS.ARRIVE.TRANS64 RZ, [UR17], R2 ;  /* 0x00000002ffff39a7 */ /* 0x0005e20008000011 */
[----:B------:R-:W-:-:S04]  /*22b0*/  ULOP3.LUT UR5, UR25, 0x2, URZ, 0xfc, !UPT ;  /* 0x0000000219057892 */ /* 0x000fc8000f8efcff */
[----:B------:R-:W-:-:S09]  /*22c0*/  UISETP.NE.AND UP0, UPT, UR5, 0x2, UPT ;  /* 0x000000020500788c */ /* 0x000fd2000bf05270 */
[----:B------:R-:W-:Y:S05]  /*22d0*/  BRA.U UP0, `(.L_x_35) ;  /* 0x0000000100047547 */ /* 0x000fea000b800000 */
[----:B---3--:R-:W-:Y:S05]  /*22e0*/  BPT.TRAP 0x1 ;  /* 0x000000040000795c */ /* 0x008fea0000300000 */
.L_x_35:
[----:B------:R-:W-:Y:S04]  /*22f0*/  BSSY.RECONVERGENT B0, `(.L_x_36) ;  /* 0x0000003000007945 */ /* 0x000fe80003800200 */
[----:B------:R-:W-:Y:S05]  /*2300*/  @!P2 BRA `(.L_x_37) ;  /* 0x000000000004a947 */ /* 0x000fea0003800000 */
[----:B---3--:R-:W-:Y:S05]  /*2310*/  BPT.TRAP 0x1 ;  /* 0x000000040000795c */ /* 0x008fea0000300000 */
.L_x_37:
[----:B---3--:R-:W-:Y:S05]  /*2320*/  BSYNC.RECONVERGENT B0 ;  /* 0x0000000000007941 */ /* 0x008fea0003800200 */
.L_x_36:
[----:B------:R-:W-:Y:S02]  /*2330*/  UIADD3 UR5, UPT, UPT, UR4, 0x1, URZ ;  /* 0x0000000104057890 */ /* 0x000fe4000fffe0ff */
[----:B------:R-:W-:Y:S02]  /*2340*/  USHF.L.U32 UR18, UR7, 0x7, URZ ;  /* 0x0000000707127899 */ /* 0x000fe400080006ff */
[----:B------:R-:W-:Y:S02]  /*2350*/  UISETP.NE.AND UP0, UPT, UR5, 0x8, UPT ;  /* 0x000000080500788c */ /* 0x000fe4000bf05270 */
[----:B------:R-:W-:Y:S02]  /*2360*/  UIADD3 UR7, UPT, UPT, UR7, 0x1, URZ ;  /* 0x0000000107077890 */ /* 0x000fe4000fffe0ff */
[----:B------:R-:W-:Y:S02]  /*2370*/  USEL UR9, URZ, 0x1, UP0 ;  /* 0x00000001ff097887 */ /* 0x000fe40008000000 */
[----:B------:R-:W-:-:S02]  /*2380*/  USEL UR5, UR5, URZ, UP0 ;  /* 0x000000ff05057287 */ /* 0x000fc40008000000 */
[----:B------:R-:W-:Y:S02]  /*2390*/  UIADD3 UR14, UP0, UPT, UR28, 0x180, URZ ;  /* 0x000001801c0e7890 */ /* 0x000fe4000ff1e0ff */
[----:B------:R-:W-:Y:S01]  /*23a0*/  ULEA UR8, UR5, UR6, 0x3 ;  /* 0x0000000605087291 */ /* 0x000fe2000f8e18ff */
[----:B------:R-:W-:Y:S01]  /*23b0*/  LOP3.LUT R12, R12, UR9, RZ, 0x3c, !PT ;  /* 0x000000090c0c7c12 */ /* 0x000fe2000f8e3cff */
[----:B------:R-:W-:Y:S02]  /*23c0*/  ULEA UR16, UR4, UR27, 0xd ;  /* 0x0000001b04107291 */ /* 0x000fe4000f8e68ff */
[----:B------:R-:W-:Y:S01]  /*23d0*/  UIADD3 UR22, UP1, UPT, UR28, 0x80, URZ ;  /* 0x000000801c167890 */ /* 0x000fe2000ff3e0ff */
[----:B-1----:R-:W-:Y:S01]  /*23e0*/  SHF.L.U32 R0, R12, 0x1f, RZ ;  /* 0x0000001f0c007819 */ /* 0x002fe200000006ff */
[----:B------:R-:W-:Y:S02]  /*23f0*/  UIADD3.X UR15, UPT, UPT, URZ, UR29, URZ, UP0, !UPT ;  /* 0x0000001dff0f7290 */ /* 0x000fe400087fe4ff */
[----:B------:R-:W-:Y:S01]  /*2400*/  UISETP.NE.AND UP0, UPT, UR7, UR13, UPT ;  /* 0x0000000d0700728c */ /* 0x000fe2000bf05270 */
[----:B------:R4:W1:Y:S01]  /*2410*/  SYNCS.PHASECHK.TRANS64.TRYWAIT P0, [UR8+0x40], R0 ;  /* 0x00004000ff0075a7 */ /* 0x0008620008001108 */
[----:B------:R-:W-:-:S02]  /*2420*/  ULEA UR8, UR4, UR26, 0xe ;  /* 0x0000001a04087291 */ /* 0x000fc4000f8e70ff */
[----:B------:R-:W-:Y:S02]  /*2430*/  ULOP3.LUT UR17, UR17, 0xfefffff8, URZ, 0xc0, !UPT ;  /* 0xfefffff811117892 */ /* 0x000fe4000f8ec0ff */
[----:B------:R-:W-:Y:S02]  /*2440*/  UIADD3 UR16, UPT, UPT, UR6, 0x6300, UR16 ;  /* 0x0000630006107890 */ /* 0x000fe4000fffe010 */
[----:B------:R-:W-:Y:S02]  /*2450*/  UIADD3.X UR23, UPT, UPT, URZ, UR29, URZ, UP1, !UPT ;  /* 0x0000001dff177290 */ /* 0x000fe40008ffe4ff */
[----:B------:R-:W-:Y:S02]  /*2460*/  UPRMT UR10, URZ, 0x5410, UR24 ;  /* 0x00005410ff0a7896 */ /* 0x000fe40008000018 */
[----:B------:R-:W-:Y:S02]  /*2470*/  UIADD3 UR8, UPT, UPT, UR6, 0x16300, UR8 ;  /* 0x0001630006087890 */ /* 0x000fe4000fffe008 */
[----:B------:R-:W-:Y:S01]  /*2480*/  UPRMT UR4, URZ, 0x5410, UR21 ;  /* 0x00005410ff047896 */ /* 0x000fe20008000015 */
[----:B------:R-:W-:Y:S01]  /*2490*/  UMOV UR32, 0x0 ;  /* 0x0000000000207882 */ /* 0x000fe20000000000 */
[----:B------:R-:W-:Y:S01]  /*24a0*/  UMOV UR33, 0x10000000 ;  /* 0x1000000000217882 */ /* 0x000fe20000000000 */
[----:B------:R-:W-:Y:S01]  /*24b0*/  UMOV UR19, UR35 ;  /* 0x0000002300137c82 */ /* 0x000fe20008000000 */
[----:B------:R-:W-:Y:S01]  /*24c0*/  UMOV UR20, UR36 ;  /* 0x0000002400147c82 */ /* 0x000fe20008000000 */
[----:B------:R-:W-:Y:S01]  /*24d0*/  UMOV UR12, UR36 ;  /* 0x00000024000c7c82 */ /* 0x000fe20008000000 */
[----:B------:R3:W-:Y:S01]  /*24e0*/  UTMALDG.3D.MULTICAST.2CTA [UR16], [UR22], UR10, desc[UR32] ;  /* 0x00002010160073b4 */ /* 0x0007e2000821180a */
[----:B------:R-:W-:Y:S01]  /*24f0*/  UMOV UR9, UR17 ;  /* 0x0000001100097c82 */ /* 0x000fe20008000000 */
[----:B---3--:R-:W-:-:S02]  /*2500*/  UMOV UR10, UR18 ;  /* 0x00000012000a7c82 */ /* 0x008fc40008000000 */
[----:B------:R3:W-:Y:S02]  /*2510*/  UTMALDG.3D.MULTICAST.2CTA [UR8], [UR14], UR4, desc[UR32] ;  /* 0x000020080e0073b4 */ /* 0x0007e40008211804 */
[----:B---3--:R-:W-:Y:S01]  /*2520*/  UMOV UR4, UR5 ;  /* 0x0000000500047c82 */ /* 0x008fe20008000000 */
[----:B----4-:R-:W-:Y:S05]  /*2530*/  BRA.U UP0, `(.L_x_38) ;  /* 0xfffffffd00407547 */ /* 0x010fea000b83ffff */
.L_x_32:
[C---:B------:R-:W-:Y:S01]  /*2540*/  LEA R3, R11.reuse, UR6, 0x3 ;  /* 0x000000060b037c11 */ /* 0x040fe2000f8e18ff */
[----:B------:R-:W-:Y:S01]  /*2550*/  NOP ;  /* 0x0000000000007918 */ /* 0x000fe20000000000 */
[----:B-1----:R-:W-:Y:S02]  /*2560*/  SHF.L.U32 R0, R10, 0x1f, RZ ;  /* 0x0000001f0a007819 */ /* 0x002fe400000006ff */
[----:B------:R-:W-:Y:S02]  /*2570*/  LEA R4, R11, UR6, 0x4 ;  /* 0x000000060b047c11 */ /* 0x000fe4000f8e20ff */
[----:B--2---:R-:W1:Y:S02]  /*2580*/  SYNCS.PHASECHK.TRANS64.TRYWAIT P0, [R3+URZ+0xd0], R0 ;  /* 0x0000d000030075a7 */ /* 0x004e6400080011ff */
[----:B-1----:R-:W-:Y:S05]  /*2590*/  @!P0 BRA `(.L_x_39) ;  /* 0x0000008000048947 */ /* 0x002fea0003800000 */
.L_x_150:
[----:B------:R-:W2:Y:S01]  /*25a0*/  LDS.128 R4, [R4+0x160] ;  /* 0x0001600004047984 */ /* 0x000ea20000000c00 */
[----:B------:R-:W-:Y:S01]  /*25b0*/  UISETP.GE.AND UP0, UPT, UR45, 0x1, UPT ;  /* 0x000000012d00788c */ /* 0x000fe2000bf06270 */
[----:B------:R-:W-:Y:S01]  /*25c0*/  @!PT LDS RZ, [RZ] ;  /* 0x00000000fffff984 */ /* 0x000fe20000000800 */
[----:B------:R-:W-:Y:S01]  /*25d0*/  @!PT LDS RZ, [RZ] ;  /* 0x00000000fffff984 */ /* 0x000fe20000000800 */
[----:B------:R-:W-:Y:S01]  /*25e0*/  @!PT LDS RZ, [RZ] ;  /* 0x00000000fffff984 */ /* 0x000fe20000000800 */
[----:B------:R-:W-:Y:S01]  /*25f0*/  @!PT LDS RZ, [RZ] ;  /* 0x00000000fffff984 */ /* 0x000fe20000000800 */
[----:B------:R4:W-:Y:S06]  /*2600*/  MEMBAR.ALL.CTA ;  /* 0x0000000000007992 */ /* 0x0009ec0000008000 */
[----:B----4-:R-:W4:Y:S01]  /*2610*/  FENCE.VIEW.ASYNC.S ;  /* 0x00000000000073c6 */ /* 0x010f220000000000 */
[----:B--2---:R-:W-:-:S13]  /*2620*/  LOP3.LUT P0, RZ, R6, 0x1, RZ, 0xc0, !PT ;  /* 0x0000000106ff7812 */ /* 0x004fda000780c0ff */
[----:B----4-:R-:W-:Y:S01]  /*2630*/  VOTEU.ANY UP1, P0 ;  /* 0x0000000000ff7886 */ /* 0x010fe20000020100 */
[----:B------:R-:W-:-:S13]  /*2640*/  PLOP3.LUT P0, PT, PT, PT, UP1, 0x80, 0x8 ;  /* 0x000000000008781c */ /* 0x000fda0003f0f018 */
[----:B-1----:R-:W-:Y:S02]  /*2650*/  @P0 LOP3.LUT R0, R5, 0xffff, RZ, 0xc0, !PT ;  /* 0x0000ffff05000812 */ /* 0x002fe400078ec0ff */
[----:B------:R-:W-:Y:S02]  /*2660*/  @P0 MOV R2, R4 ;  /* 0x0000000400020202 */ /* 0x000fe40000000f00 */
[----:B------:R-:W-:Y:S01]  /*2670*/  @P0 R2UR UR7, R0 ;  /* 0x00000000000702ca */ /* 0x000fe200000e0000 */
[----:B------:R-:W-:Y:S01]  /*2680*/  VIADD R0, R3, 0xe0 ;  /* 0x000000e003007836 */ /* 0x000fe20000000000 */
[----:B------:R-:W-:Y:S02]  /*2690*/  @P0 SHF.R.U32.HI R4, RZ, 0x10, R5 ;  /* 0x00000010ff040819 */ /* 0x000fe40000011605 */
[----:B------:R-:W-:Y:S02]  /*26a0*/  @P0 R2UR UR8, R2 ;  /* 0x00000000020802ca */ /* 0x000fe400000e0000 */
[----:B------:R-:W-:-:S02]  /*26b0*/  PRMT R0, RZ, 0x654, R0 ;  /* 0x00000654ff007816 */ /* 0x000fc40000000000 */
[----:B------:R-:W-:Y:S02]  /*26c0*/  @P0 R2UR UR4, R4 ;  /* 0x00000000040402ca */ /* 0x000fe400000e0000 */
[----:B------:R1:W-:Y:S03]  /*26d0*/  SYNCS.ARRIVE.TRANS64.RED.A1T0 RZ, [R0+URZ], RZ ;  /* 0x000000ff00ff79a7 */ /* 0x0003e600081004ff */
[----:B------:R-:W-:-:S04]  /*26e0*/  @UP1 UMOV UR31, UR7 ;  /* 0x00000007001f1c82 */ /* 0x000fc80008000000 */
[----:B------:R-:W-:-:S04]  /*26f0*/  @UP1 UMOV UR37, UR8 ;  /* 0x0000000800251c82 */ /* 0x000fc80008000000 */
[----:B------:R-:W-:Y:S01]  /*2700*/  @UP1 UMOV UR36, UR4 ;  /* 0x0000000400241c82 */ /* 0x000fe20008000000 */
[----:B------:R-:W-:Y:S05]  /*2710*/  BRA.U !UP0, `(.L_x_40) ;  /* 0x0000000108d47547 */ /* 0x000fea000b800000 */
[----:B------:R-:W3:Y:S01]  /*2720*/  LDCU.128 UR12, c[0x0][0xb10] ;  /* 0x00016200ff0c77ac */ /* 0x000ee20008000c00 */
[----:B------:R-:W2:Y:S01]  /*2730*/  LDCU UR32, c[0x0][0xb20] ;  /* 0x00016400ff2077ac */ /* 0x000ea20008000800 */
[----:B------:R-:W4:Y:S01]  /*2740*/  LDCU UR20, c[0x0][0xb0c] ;  /* 0x00016180ff1477ac */ /* 0x000f220008000800 */
[----:B------:R-:W1:Y:S01]  /*2750*/  LDCU.64 UR10, c[0x0][0xb28] ;  /* 0x00016500ff0a77ac */ /* 0x000e620008000a00 */
[----:B------:R-:W-:Y:S02]  /*2760*/  UISETP.NE.AND UP3, UPT, UR45, 0x1, UPT ;  /* 0x000000012d00788c */ /* 0x000fe4000bf65270 */
[----:B---3--:R-:W-:Y:S02]  /*2770*/  UIMAD.WIDE.U32 UR16, UR38, UR15, URZ ;  /* 0x0000000f261072a5 */ /* 0x008fe4000f8e00ff */
[----:B------:R-:W-:Y:S02]  /*2780*/  UIMAD.WIDE.U32 UR8, UR39, UR12, URZ ;  /* 0x0000000c270872a5 */ /* 0x000fe4000f8e00ff */
[----:B------:R-:W-:-:S02]  /*2790*/  UISETP.NE.AND UP0, UPT, UR14, 0x1, UPT ;  /* 0x000000010e00788c */ /* 0x000fc4000bf05270 */
[----:B------:R-:W-:Y:S01]  /*27a0*/  UIMAD.WIDE.U32 UR22, UR31, UR15, URZ ;  /* 0x0000000f1f1672a5 */ /* 0x000fe2000f8e00ff */
[----:B------:R-:W-:Y:S02]  /*27b0*/  UMOV UR16, UR17 ;  /* 0x0000001100107c82 */ /* 0x000fe40008000000 */
[----:B------:R-:W-:Y:S01]  /*27c0*/  UMOV UR8, UR9 ;  /* 0x0000000900087c82 */ /* 0x000fe20008000000 */
[----:B--2---:R-:W-:Y:S02]  /*27d0*/  USHF.R.U32.HI UR16, URZ, UR32, UR16 ;  /* 0x00000020ff107299 */ /* 0x004fe40008011610 */
[----:B----4-:R-:W-:Y:S02]  /*27e0*/  UISETP.NE.AND UP2, UPT, UR20, 0x1, UPT ;  /* 0x000000011400788c */ /* 0x010fe4000bf45270 */
[----:B------:R-:W-:Y:S02]  /*27f0*/  USHF.R.U32.HI UR8, URZ, UR13, UR8 ;  /* 0x0000000dff087299 */ /* 0x000fe40008011608 */
[----:B------:R-:W-:-:S02]  /*2800*/  USEL UR7, UR38, UR16, !UP0 ;  /* 0x0000001026077287 */ /* 0x000fc4000c000000 */
[----:B------:R-:W-:Y:S02]  /*2810*/  USEL UR8, UR39, UR8, !UP2 ;  /* 0x0000000827087287 */ /* 0x000fe4000d000000 */
[----:B-1----:R-:W-:Y:S01]  /*2820*/  UIMAD.WIDE.U32 UR16, UR7, UR10, URZ ;  /* 0x0000000a071072a5 */ /* 0x002fe2000f8e00ff */
[----:B------:R-:W-:Y:S01]  /*2830*/  UMOV UR4, UR23 ;  /* 0x0000001700047c82 */ /* 0x000fe20008000000 */
[----:B------:R-:W-:Y:S02]  /*2840*/  UIMAD.WIDE.U32 UR18, UR37, UR12, URZ ;  /* 0x0000000c251272a5 */ /* 0x000fe4000f8e00ff */
[----:B------:R-:W-:-:S03]  /*2850*/  UIMAD.WIDE.U32 UR22, UR8, UR10, URZ ;  /* 0x0000000a081672a5 */ /* 0x000fc6000f8e00ff */
[----:B------:R-:W-:Y:S01]  /*2860*/  UMOV UR16, UR17 ;  /* 0x0000001100107c82 */ /* 0x000fe20008000000 */
[----:B------:R-:W-:Y:S02]  /*2870*/  USHF.R.U32.HI UR4, URZ, UR32, UR4 ;  /* 0x00000020ff047299 */ /* 0x000fe40008011604 */
[----:B------:R-:W-:Y:S01]  /*2880*/  @UP3 USHF.R.U32.HI UR7, URZ, UR11, UR16 ;  /* 0x0000000bff073299 */ /* 0x000fe20008011610 */
[----:B------:R-:W-:Y:S01]  /*2890*/  UMOV UR18, UR19 ;  /* 0x0000001300127c82 */ /* 0x000fe20008000000 */
[----:B------:R-:W-:Y:S01]  /*28a0*/  UMOV UR22, UR23 ;  /* 0x0000001700167c82 */ /* 0x000fe20008000000 */
[----:B------:R-:W-:Y:S02]  /*28b0*/  USHF.R.U32.HI UR13, URZ, UR13, UR18 ;  /* 0x0000000dff0d7299 */ /* 0x000fe40008011612 */
[----:B------:R-:W-:Y:S02]  /*28c0*/  USEL UR4, UR31, UR4, !UP0 ;  /* 0x000000041f047287 */ /* 0x000fe4000c000000 */
[----:B------:R-:W-:-:S02]  /*28d0*/  @UP3 USHF.R.U32.HI UR8, URZ, UR11, UR22 ;  /* 0x0000000bff083299 */ /* 0x000fc40008011616 */
[----:B------:R-:W-:Y:S02]  /*28e0*/  UIMAD UR9, UR45, UR7, URZ ;  /* 0x000000072d0972a4 */ /* 0x000fe4000f8e02ff */
[----:B------:R-:W-:Y:S02]  /*28f0*/  USEL UR7, UR37, UR13, !UP2 ;  /* 0x0000000d25077287 */ /* 0x000fe4000d000000 */
[----:B------:R-:W-:Y:S02]  /*2900*/  UIMAD UR12, UR45, UR8, URZ ;  /* 0x000000082d0c72a4 */ /* 0x000fe4000f8e02ff */
[----:B------:R-:W-:Y:S02]  /*2910*/  UISETP.GE.AND UP0, UPT, UR4, UR9, UPT ;  /* 0x000000090400728c */ /* 0x000fe4000bf06270 */
[----:B------:R-:W-:Y:S02]  /*2920*/  UIMAD.WIDE.U32 UR16, UR4, UR10, URZ ;  /* 0x0000000a041072a5 */ /* 0x000fe4000f8e00ff */
[----:B------:R-:W-:-:S02]  /*2930*/  UISETP.GE.OR UP0, UPT, UR7, UR12, UP0 ;  /* 0x0000000c0700728c */ /* 0x000fc40008706670 */
        /* <DEDUP_REMOVED lines=19> */
.L_x_40:
[----:B------:R-:W2:Y:S02]  /*2a70*/  LDCU UR4, c[0x0][0xb30] ;  /* 0x00016600ff0477ac */ /* 0x000ea40008000800 */
[----:B--2---:R-:W-:-:S09]  /*2a80*/  UISETP.NE.AND UP0, UPT, UR4, 0x1, UPT ;  /* 0x000000010400788c */ /* 0x004fd2000bf05270 */
[----:B------:R-:W-:Y:S05]  /*2a90*/  BRA.U UP0, `(.L_x_41) ;  /* 0x0000000100447547 */ /* 0x000fea000b800000 */
[----:B------:R-:W2:Y:S01]  /*2aa0*/  LDCU.128 UR12, c[0x0][0xb10] ;  /* 0x00016200ff0c77ac */ /* 0x000ea20008000c00 */
[----:B------:R-:W4:Y:S01]  /*2ab0*/  LDCU UR16, c[0x0][0xb0c] ;  /* 0x00016180ff1077ac */ /* 0x000f220008000800 */
[----:B------:R-:W1:Y:S01]  /*2ac0*/  LDCU UR17, c[0x0][0xb20] ;  /* 0x00016400ff1177ac */ /* 0x000e620008000800 */
[----:B--2---:R-:W-:Y:S02]  /*2ad0*/  UIMAD.WIDE.U32 UR10, UR37, UR12, URZ ;  /* 0x0000000c250a72a5 */ /* 0x004fe4000f8e00ff */
[----:B------:R-:W-:Y:S02]  /*2ae0*/  UIMAD.WIDE.U32 UR8, UR31, UR15, URZ ;  /* 0x0000000f1f0872a5 */ /* 0x000fe4000f8e00ff */
[----:B----4-:R-:W-:Y:S02]  /*2af0*/  UISETP.NE.AND UP2, UPT, UR16, 0x1, UPT ;  /* 0x000000011000788c */ /* 0x010fe4000bf45270 */
[----:B------:R-:W-:Y:S01]  /*2b00*/  UISETP.NE.AND UP0, UPT, UR14, 0x1, UPT ;  /* 0x000000010e00788c */ /* 0x000fe2000bf05270 */
[----:B------:R-:W-:-:S02]  /*2b10*/  UMOV UR7, UR11 ;  /* 0x0000000b00077c82 */ /* 0x000fc40008000000 */
[----:B------:R-:W-:Y:S01]  /*2b20*/  UMOV UR4, UR9 ;  /* 0x0000000900047c82 */ /* 0x000fe20008000000 */
[----:B------:R-:W-:Y:S02]  /*2b30*/  USHF.R.U32.HI UR7, URZ, UR13, UR7 ;  /* 0x0000000dff077299 */ /* 0x000fe40008011607 */
[----:B-1----:R-:W-:Y:S02]  /*2b40*/  USHF.R.U32.HI UR4, URZ, UR17, UR4 ;  /* 0x00000011ff047299 */ /* 0x002fe40008011604 */
[----:B------:R-:W-:Y:S02]  /*2b50*/  USEL UR7, UR37, UR7, !UP2 ;  /* 0x0000000725077287 */ /* 0x000fe4000d000000 */
[----:B------:R-:W-:-:S04]  /*2b60*/  USEL UR4, UR31, UR4, !UP0 ;  /* 0x000000041f047287 */ /* 0x000fc8000c000000 */
[----:B------:R-:W-:Y:S02]  /*2b70*/  UIADD3 UR8, UPT, UPT, UR7, -UR4, URZ ;  /* 0x8000000407087290 */ /* 0x000fe4000fffe0ff */
[----:B------:R-:W-:Y:S02]  /*2b80*/  UIADD3 UR4, UPT, UPT, -UR7, UR4, URZ ;  /* 0x0000000407047290 */ /* 0x000fe4000fffe1ff */
[----:B------:R-:W-:Y:S02]  /*2b90*/  UIMAD UR31, UR8, UR14, UR31 ;  /* 0x0000000e081f72a4 */ /* 0x000fe4000f8e021f */
[----:B------:R-:W-:-:S12]  /*2ba0*/  UIMAD UR37, UR4, UR16, UR37 ;  /* 0x00000010042572a4 */ /* 0x000fd8000f8e0225 */
.L_x_41:
[----:B------:R-:W-:Y:S01]  /*2bb0*/  VIADD R11, R11, 0x1 ;  /* 0x000000010b0b7836 */ /* 0x000fe20000000000 */
[----:B------:R-:W-:Y:S01]  /*2bc0*/  R2UR UR4, R82 ;  /* 0x00000000520472ca */ /* 0x000fe200000e0000 */
[----:B------:R-:W-:Y:S01]  /*2bd0*/  UIADD3 UR20, UPT, UPT, UR37, UR61, URZ ;  /* 0x0000003d25147290 */ /* 0x000fe2000fffe0ff */
[----:B------:R-:W-:Y:S02]  /*2be0*/  PLOP3.LUT P1, PT, PT, PT, PT, 0x80, 0x8 ;  /* 0x000000000008781c */ /* 0x000fe40003f2f070 */
[----:B------:R-:W-:-:S04]  /*2bf0*/  ISETP.NE.AND P0, PT, R11, 0x2, PT ;  /* 0x000000020b00780c */ /* 0x000fc80003f05270 */
[----:B-1----:R-:W-:Y:S02]  /*2c00*/  SEL R0, RZ, 0x1, P0 ;  /* 0x00000001ff007807 */ /* 0x002fe40000000000 */
[----:B------:R-:W-:Y:S02]  /*2c10*/  SEL R11, R11, RZ, P0 ;  /* 0x000000ff0b0b7207 */ /* 0x000fe40000000000 */
[----:B------:R-:W-:Y:S01]  /*2c20*/  LOP3.LUT R10, R10, R0, RZ, 0x3c, !PT ;  /* 0x000000000a0a7212 */ /* 0x000fe200078e3cff */
[----:B------:R-:W-:Y:S01]  /*2c30*/  UIADD3 UR32, UPT, UPT, UR31, UR4, URZ ;  /* 0x000000041f207290 */ /* 0x000fe2000fffe0ff */
[----:B------:R-:W-:Y:S11]  /*2c40*/  BRA.U UP1, `(.L_x_42) ;  /* 0xfffffff101207547 */ /* 0x000ff6000b83ffff */
[----:B------:R-:W-:Y:S01]  /*2c50*/  UIADD3 UR7, UPT, UPT, UR6, 0x40, URZ ;  /* 0x0000004006077890 */ /* 0x000fe2000fffe0ff */
[----:B------:R-:W-:-:S03]  /*2c60*/  SHF.L.U32 R2, R12, 0x1f, RZ ;  /* 0x0000001f0c027819 */ /* 0x000fc600000006ff */
[----:B------:R-:W-:-:S09]  /*2c70*/  ULEA UR4, UR5, UR7, 0x3 ;  /* 0x0000000705047291 */ /* 0x000fd2000f8e18ff */
[----:B------:R-:W1:Y:S02]  /*2c80*/  SYNCS.PHASECHK.TRANS64.TRYWAIT P0, [UR4], R2 ;  /* 0x00000002ff0075a7 */ /* 0x000e640008001104 */
[----:B-1----:R-:W-:Y:S05]  /*2c90*/  @!P0 BRA `(.L_x_43) ;  /* 0x0000007800588947 */ /* 0x002fea0003800000 */
.L_x_152:
[----:B------:R-:W-:-:S04]  /*2ca0*/  UIADD3 UR4, UPT, UPT, UR5, 0x1, URZ ;  /* 0x0000000105047890 */ /* 0x000fc8000fffe0ff */
[----:B------:R-:W-:-:S04]  /*2cb0*/  UISETP.NE.AND UP0, UPT, UR4, 0x8, UPT ;  /* 0x000000080400788c */ /* 0x000fc8000bf05270 */
[----:B------:R-:W-:Y:S02]  /*2cc0*/  USEL UR6, URZ, 0x1, UP0 ;  /* 0x00000001ff067887 */ /* 0x000fe40008000000 */
[----:B------:R-:W-:-:S04]  /*2cd0*/  USEL UR4, UR4, URZ, UP0 ;  /* 0x000000ff04047287 */ /* 0x000fc80008000000 */
[----:B------:R-:W-:Y:S01]  /*2ce0*/  ULEA UR5, UR4, UR7, 0x3 ;  /* 0x0000000704057291 */ /* 0x000fe2000f8e18ff */
[----:B-1----:R-:W-:-:S04]  /*2cf0*/  LOP3.LUT R2, R12, UR6, RZ, 0x3c, !PT ;  /* 0x000000060c027c12 */ /* 0x002fc8000f8e3cff */
[----:B------:R-:W-:-:S04]  /*2d00*/  SHF.L.U32 R3, R2, 0x1f, RZ ;  /* 0x0000001f02037819 */ /* 0x000fc800000006ff */
[----:B------:R-:W1:Y:S02]  /*2d10*/  SYNCS.PHASECHK.TRANS64.TRYWAIT P0, [UR5], R3 ;  /* 0x00000003ff0075a7 */ /* 0x000e640008001105 */
[----:B-1----:R-:W-:Y:S05]  /*2d20*/  @!P0 BRA `(.L_x_44) ;  /* 0x00000078004c8947 */ /* 0x002fea0003800000 */
.L_x_154:
[----:B------:R-:W-:-:S04]  /*2d30*/  UIADD3 UR4, UPT, UPT, UR4, 0x1, URZ ;  /* 0x0000000104047890 */ /* 0x000fc8000fffe0ff */
[----:B------:R-:W-:-:S04]  /*2d40*/  UISETP.NE.AND UP0, UPT, UR4, 0x8, UPT ;  /* 0x000000080400788c */ /* 0x000fc8000bf05270 */
[----:B------:R-:W-:Y:S02]  /*2d50*/  USEL UR6, URZ, 0x1, UP0 ;  /* 0x00000001ff067887 */ /* 0x000fe40008000000 */
[----:B------:R-:W-:-:S04]  /*2d60*/  USEL UR4, UR4, URZ, UP0 ;  /* 0x000000ff04047287 */ /* 0x000fc80008000000 */
[----:B------:R-:W-:Y:S01]  /*2d70*/  ULEA UR5, UR4, UR7, 0x3 ;  /* 0x0000000704057291 */ /* 0x000fe2000f8e18ff */
[----:B------:R-:W-:-:S04]  /*2d80*/  LOP3.LUT R2, R2, UR6, RZ, 0x3c, !PT ;  /* 0x0000000602027c12 */ /* 0x000fc8000f8e3cff */
[----:B-1----:R-:W-:-:S04]  /*2d90*/  SHF.L.U32 R3, R2, 0x1f, RZ ;  /* 0x0000001f02037819 */ /* 0x002fc800000006ff */
[----:B------:R-:W1:Y:S02]  /*2da0*/  SYNCS.PHASECHK.TRANS64.TRYWAIT P0, [UR5], R3 ;  /* 0x00000003ff0075a7 */ /* 0x000e640008001105 */
[----:B-1----:R-:W-:Y:S05]  /*2db0*/  @!P0 BRA `(.L_x_45) ;  /* 0x0000007800408947 */ /* 0x002fea0003800000 */
.L_x_156:
        /* <DEDUP_REMOVED lines=9> */
.L_x_158:
        /* <DEDUP_REMOVED lines=9> */
.L_x_160:
        /* <DEDUP_REMOVED lines=9> */
.L_x_162:
        /* <DEDUP_REMOVED lines=9> */
.L_x_164:
[----:B------:R-:W-:-:S04]  /*3000*/  UIADD3 UR4, UPT, UPT, UR4, 0x1, URZ ;  /* 0x0000000104047890 */ /* 0x000fc8000fffe0ff */
[----:B------:R-:W-:-:S04]  /*3010*/  UISETP.NE.AND UP0, UPT, UR4, 0x8, UPT ;  /* 0x000000080400788c */ /* 0x000fc8000bf05270 */
[----:B------:R-:W-:Y:S02]  /*3020*/  USEL UR5, URZ, 0x1, UP0 ;  /* 0x00000001ff057887 */ /* 0x000fe40008000000 */
[----:B------:R-:W-:-:S04]  /*3030*/  USEL UR4, UR4, URZ, UP0 ;  /* 0x000000ff04047287 */ /* 0x000fc80008000000 */
[----:B------:R-:W-:Y:S01]  /*3040*/  ULEA UR4, UR4, UR7, 0x3 ;  /* 0x0000000704047291 */ /* 0x000fe2000f8e18ff */
[----:B------:R-:W-:-:S04]  /*3050*/  LOP3.LUT R2, R2, UR5, RZ, 0x3c, !PT ;  /* 0x0000000502027c12 */ /* 0x000fc8000f8e3cff */
[----:B------:R-:W-:Y:S01]  /*3060*/  SHF.L.U32 R2, R2, 0x1f, RZ ;  /* 0x0000001f02027819 */ /* 0x000fe200000006ff */
[----:B-1----:R-:W-:-:S07]  /*3070*/  IMAD.U32 R0, RZ, RZ, UR4 ;  /* 0x00000004ff007e24 */ /* 0x002fce000f8e00ff */
.L_x_50:
[----:B-1----:R1:W2:Y:S02]  /*3080*/  SYNCS.PHASECHK.TRANS64.TRYWAIT P0, [R0+URZ], R2 ;  /* 0x00000002000075a7 */ /* 0x0022a400080011ff */
[----:B--2---:R-:W-:Y:S05]  /*3090*/  @!P0 NANOSLEEP.SYNCS 0x989680 ;  /* 0x009896800000895d */ /* 0x004fea0003900000 */
[----:B------:R-:W2:Y:S02]  /*30a0*/  @!P0 SYNCS.PHASECHK.TRANS64 P0, [R0+URZ], R2 ;  /* 0x00000002000085a7 */ /* 0x000ea400080010ff */
[----:B--23--:R-:W-:Y:S05]  /*30b0*/  @P0 EXIT ;  /* 0x000000000000094d */ /* 0x00cfea0003800000 */
[----:B------:R-:W-:Y:S05]  /*30c0*/  BRA `(.L_x_50) ;  /* 0xfffffffc00ec7947 */ /* 0x000fea000383ffff */
.L_x_22:
[----:B------:R-:W-:-:S04]  /*30d0*/  UISETP.NE.AND UP0, UPT, UR46, URZ, UPT ;  /* 0x000000ff2e00728c */ /* 0x000fc8000bf05270 */
[----:B------:R-:W-:-:S09]  /*30e0*/  UISETP.NE.OR UP0, UPT, UR25, 0x1, UP0 ;  /* 0x000000011900788c */ /* 0x000fd20008705670 */
[----:B------:R-:W-:Y:S05]  /*30f0*/  BRA.U UP0, `(.L_x_51) ;  /* 0x0000000500487547 */ /* 0x000fea000b800000 */
[----:B------:R-:W-:Y:S01]  /*3100*/  ISETP.GE.U32.AND P2, PT, R0, 0x10, PT ;  /* 0x000000100000780c */ /* 0x000fe20003f46070 */
[----:B------:R-:W-:Y:S01]  /*3110*/  IMAD.MOV.U32 R12, RZ, RZ, 0x1 ;  /* 0x00000001ff0c7424 */ /* 0x000fe200078e00ff */
[----:B------:R-:W-:Y:S02]  /*3120*/  CS2R R10, SRZ ;  /* 0x00000000000a7805 */ /* 0x000fe4000001ff00 */
[----:B------:R-:W-:Y:S01]  /*3130*/  CS2R R8, SRZ ;  /* 0x0000000000087805 */ /* 0x000fe2000001ff00 */
[----:B------:R-:W-:Y:S01]  /*3140*/  UMOV UR6, 0x400 ;  /* 0x0000040000067882 */ /* 0x000fe20000000000 */
[----:B------:R-:W-:Y:S01]  /*3150*/  UMOV UR5, URZ ;  /* 0x000000ff00057c82 */ /* 0x000fe20008000000 */
[----:B------:R-:W-:-:S12]  /*3160*/  ULEA UR6, UR46, UR6, 0x18 ;  /* 0x000000062e067291 */ /* 0x000fd8000f8ec0ff */
.L_x_55:
[----:B------:R-:W-:Y:S02]  /*3170*/  LEA R2, R8, UR6, 0x3 ;  /* 0x0000000608027c11 */ /* 0x000fe4000f8e18ff */
[----:B------:R-:W-:-:S03]  /*3180*/  SHF.L.U32 R4, R9, 0x1f, RZ ;  /* 0x0000001f09047819 */ /* 0x000fc600000006ff */
[----:B------:R-:W-:Y:S01]  /*3190*/  VIADD R5, R2, 0x140 ;  /* 0x0000014002057836 */ /* 0x000fe20000000000 */
[----:B------:R-:W1:Y:S02]  /*31a0*/  SYNCS.PHASECHK.TRANS64.TRYWAIT P0, [R2+URZ+0x130], R4 ;  /* 0x00013004020075a7 */ /* 0x000e6400080011ff */
[----:B-1----:R-:W-:Y:S05]  /*31b0*/  @!P0 BRA `(.L_x_52) ;  /* 0x0000007400b88947 */ /* 0x002fea0003800000 */
.L_x_165:
[----:B------:R-:W-:Y:S01]  /*31c0*/  ULEA UR4, UR5, UR6, 0x3 ;  /* 0x0000000605047291 */ /* 0x000fe2000f8e18ff */
[----:B-1----:R-:W-:Y:S01]  /*31d0*/  PRMT R2, RZ, 0x654, R5 ;  /* 0x00000654ff027816 */ /* 0x002fe20000000005 */
[----:B------:R-:W-:Y:S01]  /*31e0*/  @!P2 IMAD.MOV.U32 R4, RZ, RZ, 0x10 ;  /* 0x00000010ff04a424 */ /* 0x000fe200078e00ff */
[----:B------:R-:W-:Y:S01]  /*31f0*/  SHF.L.U32 R5, R12, 0x1f, RZ ;  /* 0x0000001f0c057819 */ /* 0x000fe200000006ff */
[----:B------:R-:W-:Y:S01]  /*3200*/  UIADD3 UR7, UPT, UPT, UR4, 0xd0, URZ ;  /* 0x000000d004077890 */ /* 0x000fe2000fffe0ff */
[----:B------:R1:W-:Y:S05]  /*3210*/  SYNCS.ARRIVE.TRANS64.RED.A1T0 RZ, [R2+URZ], RZ ;  /* 0x000000ff02ff79a7 */ /* 0x0003ea00081004ff */
[----:B------:R-:W-:Y:S01]  /*3220*/  IMAD.U32 R6, RZ, RZ, UR7 ;  /* 0x00000007ff067e24 */ /* 0x000fe2000f8e00ff */
[----:B------:R-:W2:Y:S04]  /*3230*/  SYNCS.PHASECHK.TRANS64.TRYWAIT P0, [UR4+0xe0], R5 ;  /* 0x0000e005ff0075a7 */ /* 0x000ea80008001104 */
[----:B------:R-:W-:Y:S01]  /*3240*/  PRMT R6, R0, 0x654, R6 ;  /* 0x0000065400067816 */ /* 0x000fe20000000006 */
[----:B-12---:R-:W-:Y:S06]  /*3250*/  @!P0 BRA `(.L_x_53) ;  /* 0x0000007400a48947 */ /* 0x006fec0003800000 */
.L_x_167:
[----:B------:R-:W-:Y:S01]  /*3260*/  ULEA UR8, UR5, UR6, 0x4 ;  /* 0x0000000605087291 */ /* 0x000fe2000f8e20ff */
[----:B------:R-:W-:Y:S01]  /*3270*/  SEL R3, R6, R3, !P2 ;  /* 0x0000000306037207 */ /* 0x000fe20005000000 */
[----:B------:R-:W-:Y:S01]  /*3280*/  UIADD3 UR9, UPT, UPT, UR4, 0xd0, URZ ;  /* 0x000000d004097890 */ /* 0x000fe2000fffe0ff */
[----:B-1----:R-:W-:Y:S01]  /*3290*/  LEA R2, R11, UR6, 0x3 ;  /* 0x000000060b027c11 */ /* 0x002fe2000f8e18ff */
[----:B------:R-:W-:Y:S01]  /*32a0*/  UIADD3 UR8, UPT, UPT, UR8, 0x160, URZ ;  /* 0x0000016008087890 */ /* 0x000fe2000fffe0ff */
[----:B------:R1:W-:Y:S01]  /*32b0*/  @!P2 SYNCS.ARRIVE.TRANS64.RED RZ, [R3+URZ], R4 ;  /* 0x0000000403ffa9a7 */ /* 0x0003e200080004ff */
[----:B------:R-:W-:Y:S01]  /*32c0*/  UIADD3 UR4, UPT, UPT, UR5, 0x1, URZ ;  /* 0x0000000105047890 */ /* 0x000fe2000fffe0ff */
[----:B------:R-:W-:-:S03]  /*32d0*/  VIADD R8, R8, 0x1 ;  /* 0x0000000108087836 */ /* 0x000fc60000000000 */
[----:B------:R-:W-:Y:S02]  /*32e0*/  UISETP.NE.AND UP0, UPT, UR4, 0x2, UPT ;  /* 0x000000020400788c */ /* 0x000fe4000bf05270 */
[----:B------:R-:W-:Y:S01]  /*32f0*/  ISETP.NE.AND P0, PT, R8, 0x2, PT ;  /* 0x000000020800780c */ /* 0x000fe20003f05270 */
[----:B------:R-:W-:Y:S06]  /*3300*/  UGETNEXTWORKID.BROADCAST [UR8], [UR9] ;  /* 0x00000000080073ca */ /* 0x000fec0008000100 */
[----:B------:R-:W-:Y:S02]  /*3310*/  USEL UR7, URZ, 0x1, UP0 ;  /* 0x00000001ff077887 */ /* 0x000fe40008000000 */
[----:B------:R-:W-:-:S04]  /*3320*/  USEL UR5, UR4, URZ, UP0 ;  /* 0x000000ff04057287 */ /* 0x000fc80008000000 */
[----:B------:R-:W-:Y:S02]  /*3330*/  LOP3.LUT R12, R12, UR7, RZ, 0x3c, !PT ;  /* 0x000000070c0c7c12 */ /* 0x000fe4000f8e3cff */
[----:B-1----:R-:W-:-:S04]  /*3340*/  SHF.L.U32 R4, R10, 0x1f, RZ ;  /* 0x0000001f0a047819 */ /* 0x002fc800000006ff */
[----:B------:R-:W1:Y:S02]  /*3350*/  SYNCS.PHASECHK.TRANS64.TRYWAIT P1, [R2+URZ+0xd0], R4 ;  /* 0x0000d004020075a7 */ /* 0x000e6400080211ff */
[----:B-1----:R-:W-:Y:S05]  /*3360*/  @!P1 BRA `(.L_x_54) ;  /* 0x0000007400789947 */ /* 0x002fea0003800000 */
.L_x_168:
[C---:B-1----:R-:W-:Y:S01]  /*3370*/  LEA R4, R11.reuse, UR6, 0x4 ;  /* 0x000000060b047c11 */ /* 0x042fe2000f8e20ff */
[----:B------:R-:W-:Y:S01]  /*3380*/  VIADD R2, R2, 0xe0 ;  /* 0x000000e002027836 */ /* 0x000fe20000000000 */
[----:B------:R-:W-:Y:S01]  /*3390*/  SEL R8, R8, RZ, P0 ;  /* 0x000000ff08087207 */ /* 0x000fe20000000000 */
[----:B------:R-:W-:-:S03]  /*33a0*/  VIADD R11, R11, 0x1 ;  /* 0x000000010b0b7836 */ /* 0x000fc60000000000 */
[----:B------:R-:W1:Y:S01]  /*33b0*/  LDS.128 R4, [R4+0x160] ;  /* 0x0001600004047984 */ /* 0x000e620000000c00 */
[----:B------:R-:W-:Y:S02]  /*33c0*/  PRMT R2, RZ, 0x654, R2 ;  /* 0x00000654ff027816 */ /* 0x000fe40000000002 */
[C---:B------:R-:W-:Y:S01]  /*33d0*/  ISETP.NE.AND P1, PT, R11.reuse, 0x2, PT ;  /* 0x000000020b00780c */ /* 0x040fe20003f25270 */
[----:B------:R-:W-:Y:S01]  /*33e0*/  @!PT LDS RZ, [RZ] ;  /* 0x00000000fffff984 */ /* 0x000fe20000000800 */
[----:B------:R-:W-:Y:S01]  /*33f0*/  @!PT LDS RZ, [RZ] ;  /* 0x00000000fffff984 */ /* 0x000fe20000000800 */
[----:B------:R-:W-:Y:S01]  /*3400*/  @!PT LDS RZ, [RZ] ;  /* 0x00000000fffff984 */ /* 0x000fe20000000800 */
[----:B------:R-:W-:Y:S01]  /*3410*/  @!PT LDS RZ, [RZ] ;  /* 0x00000000fffff984 */ /* 0x000fe20000000800 */
[----:B------:R2:W-:Y:S06]  /*3420*/  MEMBAR.ALL.CTA ;  /* 0x0000000000007992 */ /* 0x0005ec0000008000 */
[----:B--2---:R-:W2:Y:S01]  /*3430*/  FENCE.VIEW.ASYNC.S ;  /* 0x00000000000073c6 */ /* 0x004ea20000000000 */
[----:B------:R-:W-:Y:S01]  /*3440*/  SEL R11, R11, RZ, P1 ;  /* 0x000000ff0b0b7207 */ /* 0x000fe20000800000 */
[----:B--2---:R2:W-:Y:S01]  /*3450*/  SYNCS.ARRIVE.TRANS64.RED.A1T0 RZ, [R2+URZ], RZ ;  /* 0x000000ff02ff79a7 */ /* 0x0045e200081004ff */
[----:B-1----:R-:W-:-:S02]  /*3460*/  LOP3.LUT P3, RZ, R6, 0x1, RZ, 0xc0, !PT ;  /* 0x0000000106ff7812 */ /* 0x002fc4000786c0ff */
[----:B------:R-:W-:-:S04]  /*3470*/  SEL R4, RZ, 0x1, P1 ;  /* 0x00000001ff047807 */ /* 0x000fc80000800000 */
[----:B------:R-:W-:Y:S02]  /*3480*/  LOP3.LUT R10, R10, R4, RZ, 0x3c, !PT ;  /* 0x000000040a0a7212 */ /* 0x000fe400078e3cff */
[----:B--2---:R-:W-:-:S04]  /*3490*/  SEL R2, RZ, 0x1, P0 ;  /* 0x00000001ff027807 */ /* 0x004fc80000000000 */
[----:B------:R-:W-:Y:S01]  /*34a0*/  LOP3.LUT R9, R9, R2, RZ, 0x3c, !PT ;  /* 0x0000000209097212 */ /* 0x000fe200078e3cff */
[----:B------:R-:W-:Y:S06]  /*34b0*/  @P3 BRA `(.L_x_55) ;  /* 0xfffffffc002c3947 */ /* 0x000fec000383ffff */
[----:B------:R-:W-:Y:S01]  /*34c0*/  ULEA UR4, UR5, UR6, 0x3 ;  /* 0x0000000605047291 */ /* 0x000fe2000f8e18ff */
[----:B------:R-:W-:-:S08]  /*34d0*/  SHF.L.U32 R2, R12, 0x1f, RZ ;  /* 0x0000001f0c027819 */ /* 0x000fd000000006ff */
[----:B------:R-:W1:Y:S02]  /*34e0*/  SYNCS.PHASECHK.TRANS64 P0, [UR4+0xe0], R2 ;  /* 0x0000e002ff0075a7 */ /* 0x000e640008001004 */
[----:B-1----:R-:W-:Y:S05]  /*34f0*/  @P0 BRA `(.L_x_56) ;  /* 0x0000000000080947 */ /* 0x002fea0003800000 */
[----:B------:R-:W1:Y:S02]  /*3500*/  SYNCS.PHASECHK.TRANS64.TRYWAIT P0, [UR4+0xe0], R2 ;  /* 0x0000e002ff0075a7 */ /* 0x000e640008001104 */
[----:B-1----:R-:W-:Y:S05]  /*3510*/  @!P0 BRA `(.L_x_57) ;  /* 0x0000007400208947 */ /* 0x002fea0003800000 */
.L_x_56:
[----:B------:R-:W-:-:S04]  /*3520*/  UIADD3 UR7, UPT, UPT, UR5, 0x1, URZ ;  /* 0x0000000105077890 */ /* 0x000fc8000fffe0ff */
[----:B------:R-:W-:-:S04]  /*3530*/  UISETP.NE.AND UP0, UPT, UR7, 0x2, UPT ;  /* 0x000000020700788c */ /* 0x000fc8000bf05270 */
[----:B------:R-:W-:Y:S02]  /*3540*/  USEL UR8, URZ, 0x1, UP0 ;  /* 0x00000001ff087887 */ /* 0x000fe40008000000 */
[----:B------:R-:W-:-:S04]  /*3550*/  USEL UR7, UR7, URZ, UP0 ;  /* 0x000000ff07077287 */ /* 0x000fc80008000000 */
[----:B------:R-:W-:Y:S01]  /*3560*/  ULEA UR7, UR7, UR6, 0x3 ;  /* 0x0000000607077291 */ /* 0x000fe2000f8e18ff */
[----:B-1----:R-:W-:-:S04]  /*3570*/  LOP3.LUT R2, R12, UR8, RZ, 0x3c, !PT ;  /* 0x000000080c027c12 */ /* 0x002fc8000f8e3cff */
[----:B------:R-:W-:-:S04]  /*3580*/  SHF.L.U32 R0, R2, 0x1f, RZ ;  /* 0x0000001f02007819 */ /* 0x000fc800000006ff */
[----:B------:R-:W1:Y:S02]  /*3590*/  SYNCS.PHASECHK.TRANS64 P0, [UR7+0xe0], R0 ;  /* 0x0000e000ff0075a7 */ /* 0x000e640008001007 */
[----:B-1----:R-:W-:Y:S05]  /*35a0*/  @P0 EXIT ;  /* 0x000000000000094d */ /* 0x002fea0003800000 */
[----:B------:R-:W-:Y:S02]  /*35b0*/  SHF.L.U32 R2, R2, 0x1f, RZ ;  /* 0x0000001f02027819 */ /* 0x000fe400000006ff */
[----:B------:R-:W-:-:S07]  /*35c0*/  MOV R0, UR7 ;  /* 0x0000000700007c02 */ /* 0x000fce0008000f00 */
.L_x_58:
[----:B-1----:R1:W2:Y:S02]  /*35d0*/  SYNCS.PHASECHK.TRANS64.TRYWAIT P0, [R0+URZ+0xe0], R2 ;  /* 0x0000e002000075a7 */ /* 0x0022a400080011ff */
[----:B--2---:R-:W-:Y:S05]  /*35e0*/  @!P0 NANOSLEEP.SYNCS 0x989680 ;  /* 0x009896800000895d */ /* 0x004fea0003900000 */
[----:B------:R-:W2:Y:S02]  /*35f0*/  @!P0 SYNCS.PHASECHK.TRANS64 P0, [R0+URZ+0xe0], R2 ;  /* 0x0000e002000085a7 */ /* 0x000ea400080010ff */
[----:B--2---:R-:W-:Y:S05]  /*3600*/  @P0 EXIT ;  /* 0x000000000000094d */ /* 0x004fea0003800000 */
[----:B------:R-:W-:Y:S05]  /*3610*/  BRA `(.L_x_58) ;  /* 0xfffffffc00ec7947 */ /* 0x000fea000383ffff */
.L_x_51:
[----:B------:R-:W-:Y:S05]  /*3620*/  BRA.U UP4, `(.L_x_59) ;  /* 0x0000001104d87547 */ /* 0x000fea000b800000 */
[----:B------:R-:W-:Y:S01]  /*3630*/  UMOV UR4, 0x40 ;  /* 0x0000004000047882 */ /* 0x000fe20000000000 */
[----:B------:R-:W-:Y:S01]  /*3640*/  NOP ;  /* 0x0000000000007918 */ /* 0x000fe20000000000 */
[----:B------:R-:W-:Y:S01]  /*3650*/  ULEA UR5, UR46, UR4, 0x18 ;  /* 0x000000042e057291 */ /* 0x000fe2000f8ec0ff */
[----:B------:R-:W-:Y:S02]  /*3660*/  UMOV UR6, 0x400 ;  /* 0x0000040000067882 */ /* 0x000fe40000000000 */
[----:B------:R-:W-:-:S06]  /*3670*/  ULEA UR6, UR46, UR6, 0x18 ;  /* 0x000000062e067291 */ /* 0x000fcc000f8ec0ff */
[----:B------:R-:W1:Y:S02]  /*3680*/  LDS.U8 R0, [UR5+0x1c] ;  /* 0x00001c05ff007984 */ /* 0x000e640008000000 */
[----:B-1----:R-:W-:-:S13]  /*3690*/  ISETP.NE.AND P0, PT, R0, RZ, PT ;  /* 0x000000ff0000720c */ /* 0x002fda0003f05270 */
[----:B------:R-:W-:Y:S05]  /*36a0*/  @P0 BRA `(.L_x_60) ;  /* 0x0000000400080947 */ /* 0x000fea0003800000 */
[----:B------:R-:W-:Y:S02]  /*36b0*/  UISETP.NE.U32.AND UP1, UPT, UR48, 0x1, UPT ;  /* 0x000000013000788c */ /* 0x000fe4000bf25070 */
[----:B------:R-:W-:-:S07]  /*36c0*/  UIADD3 UR7, UPT, UPT, UR5, 0x8, URZ ;  /* 0x0000000805077890 */ /* 0x000fce000fffe0ff */
[----:B------:R-:W-:Y:S05]  /*36d0*/  BRA.U !UP1, `(.L_x_61) ;  /* 0x00000001099c7547 */ /* 0x000fea000b800000 */
[----:B------:R-:W-:Y:S01]  /*36e0*/  ELECT P0, URZ, PT ;  /* 0x0000000000ff782f */ /* 0x000fe20003800000 */
[----:B------:R-:W-:-:S12]  /*36f0*/  BSSY B0, `(.L_x_61) ;  /* 0x0000025000007945 */ /* 0x000fd80003800000 */
[----:B------:R-:W-:Y:S05]  /*3700*/  @!P0 BRA `(.L_x_62) ;  /* 0x00000000008c8947 */ /* 0x000fea0003800000 */
[----:B------:R-:W-:-:S05]  /*3710*/  UMOV UR4, 0x10 ;  /* 0x0000001000047882 */ /* 0x000fca0000000000 */
[----:B------:R-:W-:Y:S04]  /*3720*/  DEPBAR.LE SB1, 0x36 ;  /* 0x00009d800000791a */ /* 0x000fe80000000000 */
[----:B------:R-:W1:Y:S02]  /*3730*/  UTCATOMSWS.2CTA.FIND_AND_SET.ALIGN UP0, UR4, UR4 ;  /* 0x00000004000475e3 */ /* 0x000e640008200800 */
[----:B-1----:R-:W-:Y:S01]  /*3740*/  MOV R10, UR4 ;  /* 0x00000004000a7c02 */ /* 0x002fe20008000f00 */
[----:B------:R-:W-:Y:S06]  /*3750*/  BRA.U UP0, `(.L_x_63) ;  /* 0x0000000100187547 */ /* 0x000fec000b800000 */
.L_x_64:
[----:B------:R-:W-:Y:S05]  /*3760*/  NANOSLEEP 0x64 ;  /* 0x000000640000795d */ /* 0x000fea0003800000 */
[----:B------:R-:W-:-:S05]  /*3770*/  UMOV UR4, 0x10 ;  /* 0x0000001000047882 */ /* 0x000fca0000000000 */
[----:B------:R-:W-:Y:S04]  /*3780*/  DEPBAR.LE SB1, 0x36 ;  /* 0x00009d800000791a */ /* 0x000fe80000000000 */
[----:B------:R-:W1:Y:S02]  /*3790*/  UTCATOMSWS.2CTA.FIND_AND_SET.ALIGN UP0, UR4, UR4 ;  /* 0x00000004000475e3 */ /* 0x000e640008200800 */
[----:B-1----:R-:W-:Y:S01]  /*37a0*/  MOV R10, UR4 ;  /* 0x00000004000a7c02 */ /* 0x002fe20008000f00 */
[----:B------:R-:W-:Y:S05]  /*37b0*/  BRA.U !UP0, `(.L_x_64) ;  /* 0xfffffffd08e87547 */ /* 0x000fea000b83ffff */
.L_x_63:
[----:B------:R-:W1:Y:S01]  /*37c0*/  LDS R6, [UR5+0x10] ;  /* 0x00001005ff067984 */ /* 0x000e620008000800 */
[----:B------:R-:W-:Y:S01]  /*37d0*/  IMAD.U32 R0, RZ, RZ, UR6 ;  /* 0x00000006ff007e24 */ /* 0x000fe2000f8e00ff */
[----:B------:R-:W-:-:S03]  /*37e0*/  MOV R4, UR49 ;  /* 0x0000003100047c02 */ /* 0x000fc60008000f00 */
[----:B------:R-:W-:Y:S01]  /*37f0*/  VIADD R0, R0, 0x180 ;  /* 0x0000018000007836 */ /* 0x000fe20000000000 */
[----:B-1----:R-:W-:-:S04]  /*3800*/  SHF.L.U32 R6, R6, 0x1f, RZ ;  /* 0x0000001f06067819 */ /* 0x002fc800000006ff */
[----:B------:R-:W1:Y:S02]  /*3810*/  SYNCS.PHASECHK.TRANS64.TRYWAIT P0, [UR5+0x8], R6 ;  /* 0x00000806ff0075a7 */ /* 0x000e640008001105 */
[----:B-1----:R-:W-:Y:S05]  /*3820*/  @P0 BRA `(.L_x_65) ;  /* 0x0000000000080947 */ /* 0x002fea0003800000 */
[----:B------:R-:W1:Y:S02]  /*3830*/  SYNCS.PHASECHK.TRANS64.TRYWAIT P0, [UR5+0x8], R6 ;  /* 0x00000806ff0075a7 */ /* 0x000e640008001105 */
[----:B-1----:R-:W-:Y:S05]  /*3840*/  @!P0 BRA `(.L_x_66) ;  /* 0x00000070006c8947 */ /* 0x002fea0003800000 */
.L_x_65:
[----:B------:R-:W-:Y:S01]  /*3850*/  PRMT R4, R4, 0x654, R0 ;  /* 0x0000065404047816 */ /* 0x000fe20000000000 */
[----:B------:R-:W-:Y:S01]  /*3860*/  HFMA2 R0, -RZ, RZ, 0, 5.9604644775390625e-08 ;  /* 0x00000001ff007431 */ /* 0x000fe200000001ff */
[----:B------:R-:W-:Y:S01]  /*3870*/  UPRMT UR4, UR49, 0x654, UR7 ;  /* 0x0000065431047896 */ /* 0x000fe20008000007 */
[----:B------:R-:W-:Y:S02]  /*3880*/  IMAD.MOV.U32 R8, RZ, RZ, 0xffff ;  /* 0x0000ffffff087424 */ /* 0x000fe400078e00ff */
[----:B-1----:R-:W-:Y:S02]  /*3890*/  IMAD.MOV.U32 R6, RZ, RZ, 0x4 ;  /* 0x00000004ff067424 */ /* 0x002fe400078e00ff */
[----:B------:R-:W-:Y:S01]  /*38a0*/  IMAD.SHL.U32 R9, R10, 0x20, RZ ;  /* 0x000000200a097824 */ /* 0x000fe200078e00ff */
[----:B------:R-:W-:Y:S02]  /*38b0*/  MOV R5, UR4 ;  /* 0x0000000400057c02 */ /* 0x000fe40008000f00 */
[-C--:B------:R-:W-:Y:S01]  /*38c0*/  SHF.L.U32 R8, R8, R10.reuse, RZ ;  /* 0x0000000a08087219 */ /* 0x080fe200000006ff */
[----:B------:R1:W-:Y:S01]  /*38d0*/  SYNCS.ARRIVE.TRANS64.RED RZ, [UR4], R6 ;  /* 0x00000006ffff79a7 */ /* 0x0003e20008000404 */
[----:B------:R-:W-:Y:S01]  /*38e0*/  SHF.L.U32 R7, R0, R10, RZ ;  /* 0x0000000a00077219 */ /* 0x000fe200000006ff */
[----:B------:R1:W-:Y:S04]  /*38f0*/  STS [UR6+0x180], R9 ;  /* 0x00018009ff007988 */ /* 0x0003e80008000806 */
[----:B------:R1:W-:Y:S04]  /*3900*/  STAS [R4.64], R10 ;  /* 0x0000000a04007dbd */ /* 0x0003e8000c0008ff */
[----:B------:R1:W-:Y:S04]  /*3910*/  ATOMS.OR RZ, [UR5+0x14], R8 ;  /* 0x00001408ffff798c */ /* 0x0003e8000b000005 */
[----:B------:R1:W-:Y:S04]  /*3920*/  ATOMS.OR RZ, [UR5+0x18], R7 ;  /* 0x00001807ffff798c */ /* 0x0003e8000b000005 */
[----:B------:R1:W-:Y:S02]  /*3930*/  ATOMS.XOR RZ, [UR5+0x10], R0 ;  /* 0x00001000ffff798c */ /* 0x0003e4000b800005 */
.L_x_62:
[----:B------:R-:W-:Y:S05]  /*3940*/  BSYNC B0 ;  /* 0x0000000000007941 */ /* 0x000fea0003800000 */
.L_x_61:
[----:B------:R-:W-:Y:S05]  /*3950*/  BRA.U UP1, `(.L_x_67) ;  /* 0x00000001016c7547 */ /* 0x000fea000b800000 */
[----:B------:R-:W-:-:S03]  /*3960*/  UMOV UR4, 0xffffffff ;  /* 0xffffffff00047882 */ /* 0x000fc60000000000 */
[----:B------:R-:W-:Y:S05]  /*3970*/  BRA.DIV UR4, `(.L_x_68) ;  /* 0x0000007204387947 */ /* 0x000fea000b800000 */
[----:B------:R-:W-:-:S13]  /*3980*/  ELECT P6, URZ, PT ;  /* 0x0000000000ff782f */ /* 0x000fda00038c0000 */
.L_x_172:
[----:B------:R-:W-:Y:S05]  /*3990*/  @!P6 BRA `(.L_x_67) ;  /* 0x00000000005ce947 */ /* 0x000fea0003800000 */
[----:B-1----:R-:W1:Y:S02]  /*39a0*/  LDS R4, [UR5+0x10] ;  /* 0x00001005ff047984 */ /* 0x002e640008000800 */
[----:B-1----:R-:W-:-:S04]  /*39b0*/  SHF.L.U32 R4, R4, 0x1f, RZ ;  /* 0x0000001f04047819 */ /* 0x002fc800000006ff */
[----:B------:R-:W1:Y:S02]  /*39c0*/  SYNCS.PHASECHK.TRANS64.TRYWAIT P0, [UR5+0x8], R4 ;  /* 0x00000804ff0075a7 */ /* 0x000e640008001105 */
[----:B-1----:R-:W-:Y:S05]  /*39d0*/  @P0 BRA `(.L_x_69) ;  /* 0x0000000000080947 */ /* 0x002fea0003800000 */
[----:B------:R-:W1:Y:S02]  /*39e0*/  SYNCS.PHASECHK.TRANS64.TRYWAIT P0, [UR5+0x8], R4 ;  /* 0x00000804ff0075a7 */ /* 0x000e640008001105 */
[----:B-1----:R-:W-:Y:S05]  /*39f0*/  @!P0 BRA `(.L_x_70) ;  /* 0x0000007000388947 */ /* 0x002fea0003800000 */
.L_x_69:
[----:B------:R-:W2:Y:S01]  /*3a00*/  LDS R6, [UR6+0x180] ;  /* 0x00018006ff067984 */ /* 0x000ea20008000800 */
[----:B-1----:R-:W-:Y:S02]  /*3a10*/  HFMA2 R0, -RZ, RZ, 0, 5.9604644775390625e-08 ;  /* 0x00000001ff007431 */ /* 0x002fe400000001ff */
[----:B------:R-:W-:Y:S01]  /*3a20*/  IMAD.MOV.U32 R4, RZ, RZ, 0xffff ;  /* 0x0000ffffff047424 */ /* 0x000fe200078e00ff */
[----:B------:R-:W-:Y:S01]  /*3a30*/  UPRMT UR4, UR49, 0x654, UR7 ;  /* 0x0000065431047896 */ /* 0x000fe20008000007 */
[----:B--2---:R-:W-:-:S03]  /*3a40*/  IMAD.SHL.U32 R5, R6, 0x20, RZ ;  /* 0x0000002006057824 */ /* 0x004fc600078e00ff */
[-C--:B------:R-:W-:Y:S02]  /*3a50*/  SHF.L.U32 R4, R4, R6.reuse, RZ ;  /* 0x0000000604047219 */ /* 0x080fe400000006ff */
[----:B------:R-:W-:Y:S01]  /*3a60*/  SHF.L.U32 R6, R0, R6, RZ ;  /* 0x0000000600067219 */ /* 0x000fe200000006ff */
[----:B------:R2:W-:Y:S04]  /*3a70*/  STS [UR6+0x180], R5 ;  /* 0x00018005ff007988 */ /* 0x0005e80008000806 */
[----:B------:R2:W-:Y:S04]  /*3a80*/  ATOMS.OR RZ, [UR5+0x14], R4 ;  /* 0x00001404ffff798c */ /* 0x0005e8000b000005 */
[----:B------:R2:W-:Y:S01]  /*3a90*/  ATOMS.OR RZ, [UR5+0x18], R6 ;  /* 0x00001806ffff798c */ /* 0x0005e2000b000005 */
[----:B------:R-:W-:Y:S03]  /*3aa0*/  SYNCS.ARRIVE.TRANS64.RED.A1T0 RZ, [UR4], RZ ;  /* 0x000000ffffff79a7 */ /* 0x000fe60008100404 */
[----:B------:R2:W-:Y:S01]  /*3ab0*/  ATOMS.XOR RZ, [UR5+0x10], R0 ;  /* 0x00001000ffff798c */ /* 0x0005e2000b800005 */
[----:B------:R-:W-:Y:S05]  /*3ac0*/  BRA `(.L_x_67) ;  /* 0x0000000000107947 */ /* 0x000fea0003800000 */
.L_x_60:
[----:B------:R-:W-:Y:S02]  /*3ad0*/  MOV R0, 0xffffffff ;  /* 0xffffffff00007802 */ /* 0x000fe40000000f00 */
[----:B------:R-:W-:-:S03]  /*3ae0*/  MOV R4, 0x3b10 ;  /* 0x00003b1000047802 */ /* 0x000fc60000000f00 */
[----:B------:R1:W-:Y:S04]  /*3af0*/  STS [UR6+0x180], R0 ;  /* 0x00018000ff007988 */ /* 0x0003e80008000806 */
[----:B-1---5:R-:W-:Y:S05]  /*3b00*/  CALL.REL.NOINC `($__internal_1_$__cuda_sm10x_tcgen05_guardrail_trap_phase_invalid_during_alloc) ;  /* 0x0000007800087944 */ /* 0x022fea0003c00000 */
.L_x_67:
[----:B------:R-:W-:Y:S05]  /*3b10*/  WARPSYNC.ALL ;  /* 0x0000000000007948 */ /* 0x000fea0003800000 */
[----:B------:R-:W3:Y:S01]  /*3b20*/  S2UR UR4, SR_CgaCtaId ;  /* 0x00000000000479c3 */ /* 0x000ee20000008800 */
[----:B------:R-:W-:Y:S01]  /*3b30*/  UMOV UR26, 0x400 ;  /* 0x00000400001a7882 */ /* 0x000fe20000000000 */
[----:B------:R-:W-:-:S06]  /*3b40*/  NOP ;  /* 0x0000000000007918 */ /* 0x000fcc0000000000 */
[----:B------:R-:W-:Y:S06]  /*3b50*/  BAR.ARV 0x6, 0xa0 ;  /* 0x0182800000007b1d */ /* 0x000fec0000002000 */
[----:B------:R-:W4:Y:S01]  /*3b60*/  LDCU UR6, c[0x0][0x38c] ;  /* 0x00007180ff0677ac */ /* 0x000f220008000800 */
[----:B------:R-:W-:Y:S01]  /*3b70*/  LOP3.LUT R3, R3, 0xffff, RZ, 0xc0, !PT ;  /* 0x0000ffff03037812 */ /* 0x000fe200078ec0ff */
[----:B-1----:R-:W-:Y:S01]  /*3b80*/  IMAD.MOV.U32 R9, RZ, RZ, 0x1 ;  /* 0x00000001ff097424 */ /* 0x002fe200078e00ff */
[----:B------:R-:W-:Y:S01]  /*3b90*/  LOP3.LUT R2, R2, 0xffff, RZ, 0xc0, !PT ;  /* 0x0000ffff02027812 */ /* 0x000fe200078ec0ff */
[----:B------:R-:W-:Y:S01]  /*3ba0*/  IMAD.MOV.U32 R8, RZ, RZ, RZ ;  /* 0x000000ffff087224 */ /* 0x000fe200078e00ff */
[----:B------:R-:W-:Y:S01]  /*3bb0*/  R2UR UR28, R3 ;  /* 0x00000000031c72ca */ /* 0x000fe200000e0000 */
[----:B------:R-:W-:Y:S01]  /*3bc0*/  UMOV UR32, URZ ;  /* 0x000000ff00207c82 */ /* 0x000fe20008000000 */
[----:B------:R-:W-:-:S02]  /*3bd0*/  R2UR UR42, R2 ;  /* 0x00000000022a72ca */ /* 0x000fc400000e0000 */
[----:B------:R-:W-:Y:S01]  /*3be0*/  CS2R R2, SRZ ;  /* 0x0000000000027805 */ /* 0x000fe2000001ff00 */
[----:B------:R-:W-:Y:S01]  /*3bf0*/  UMOV UR23, URZ ;  /* 0x000000ff00177c82 */ /* 0x000fe20008000000 */
[----:B---3--:R-:W-:Y:S01]  /*3c00*/  ULEA UR26, UR4, UR26, 0x18 ;  /* 0x0000001a041a7291 */ /* 0x008fe2000f8ec0ff */
[----:B------:R-:W-:Y:S01]  /*3c10*/  UMOV UR22, URZ ;  /* 0x000000ff00167c82 */ /* 0x000fe20008000000 */
[----:B------:R-:W-:Y:S02]  /*3c20*/  UISETP.NE.AND UP3, UPT, UR48, URZ, UPT ;  /* 0x000000ff3000728c */ /* 0x000fe4000bf65270 */
[----:B------:R-:W-:Y:S02]  /*3c30*/  UIADD3 UR5, UPT, UPT, UR26, 0x6300, URZ ;  /* 0x000063001a057890 */ /* 0x000fe4000fffe0ff */
[----:B------:R-:W-:-:S03]  /*3c40*/  UIADD3 UR4, UPT, UPT, UR26, 0x16300, URZ ;  /* 0x000163001a047890 */ /* 0x000fc6000fffe0ff */
[----:B--2---:R-:W1:Y:S01]  /*3c50*/  LDS R0, [UR26+0x180] ;  /* 0x0001801aff007984 */ /* 0x004e620008000800 */
[----:B----4-:R-:W-:Y:S02]  /*3c60*/  UIADD3 UR6, UPT, UPT, UR6, 0x7f, URZ ;  /* 0x0000007f06067890 */ /* 0x010fe4000fffe0ff */
[----:B------:R-:W-:Y:S02]  /*3c70*/  USHF.R.U32.HI UR5, URZ, 0x4, UR5 ;  /* 0x00000004ff057899 */ /* 0x000fe40008011605 */
[----:B------:R-:W-:Y:S02]  /*3c80*/  USHF.R.S32.HI UR33, URZ, 0x1f, UR6 ;  /* 0x0000001fff217899 */ /* 0x000fe40008011406 */
[----:B------:R-:W-:Y:S02]  /*3c90*/  USHF.R.U32.HI UR4, URZ, 0x4, UR4 ;  /* 0x00000004ff047899 */ /* 0x000fe40008011604 */
[----:B------:R-:W-:Y:S02]  /*3ca0*/  ULEA.HI UR33, UR33, UR6, URZ, 0x7 ;  /* 0x0000000621217291 */ /* 0x000fe4000f8f38ff */
[----:B------:R-:W-:-:S02]  /*3cb0*/  ULOP3.LUT UR5, UR5, 0x3fff, URZ, 0xc0, !UPT ;  /* 0x00003fff05057892 */ /* 0x000fc4000f8ec0ff */
[----:B------:R-:W-:Y:S02]  /*3cc0*/  USHF.R.S32.HI UR33, URZ, 0x7, UR33 ;  /* 0x00000007ff217899 */ /* 0x000fe40008011421 */
[----:B------:R-:W-:Y:S02]  /*3cd0*/  ULOP3.LUT UR30, UR4, 0x3fff, URZ, 0xc0, !UPT ;  /* 0x00003fff041e7892 */ /* 0x000fe4000f8ec0ff */
[----:B------:R-:W-:Y:S01]  /*3ce0*/  UISETP.LT.AND UP0, UPT, UR33, 0x1, UPT ;  /* 0x000000012100788c */ /* 0x000fe2000bf01270 */
[----:B------:R-:W-:Y:S01]  /*3cf0*/  UMOV UR40, 0x0 ;  /* 0x0000000000287882 */ /* 0x000fe20000000000 */
[----:B------:R-:W-:Y:S01]  /*3d00*/  UMOV UR41, 0x84004a0 ;  /* 0x084004a000297882 */ /* 0x000fe20000000000 */
[----:B------:R-:W-:Y:S02]  /*3d10*/  ULOP3.LUT UR29, UR5, 0x10000, URZ, 0xfc, !UPT ;  /* 0x00010000051d7892 */ /* 0x000fe4000f8efcff */
[----:B------:R-:W-:Y:S02]  /*3d20*/  ULOP3.LUT UR30, UR30, 0x10000, URZ, 0xfc, !UPT ;  /* 0x000100001e1e7892 */ /* 0x000fe4000f8efcff */
[----:B------:R-:W-:Y:S01]  /*3d30*/  USEL UR43, UR33, 0x1, !UP0 ;  /* 0x00000001212b7887 */ /* 0x000fe2000c000000 */
[----:B------:R-:W-:Y:S01]  /*3d40*/  UMOV UR38, 0x0 ;  /* 0x0000000000267882 */ /* 0x000fe20000000000 */
[----:B------:R-:W-:Y:S01]  /*3d50*/  UMOV UR39, 0x84004a0 ;  /* 0x084004a000277882 */ /* 0x000fe20000000000 */
[----:B------:R-:W-:Y:S01]  /*3d60*/  UMOV UR36, 0x0 ;  /* 0x0000000000247882 */ /* 0x000fe20000000000 */
[----:B------:R-:W-:Y:S01]  /*3d70*/  UMOV UR37, 0x84004a0 ;  /* 0x084004a000257882 */ /* 0x000fe20000000000 */
[----:B------:R-:W-:Y:S01]  /*3d80*/  UMOV UR34, 0x0 ;  /* 0x0000000000227882 */ /* 0x000fe20000000000 */
[----:B------:R-:W-:Y:S01]  /*3d90*/  UMOV UR35, 0x84004a0 ;  /* 0x084004a000237882 */ /* 0x000fe20000000000 */
[----:B-1----:R-:W-:-:S15]  /*3da0*/  R2UR UR44, R0 ;  /* 0x00000000002c72ca */ /* 0x002fde00000e0000 */
.L_x_78:
[C---:B------:R-:W-:Y:S02]  /*3db0*/  LEA R0, R8.reuse, UR26, 0x3 ;  /* 0x0000001a08007c11 */ /* 0x040fe4000f8e18ff */
[----:B------:R-:W-:Y:S02]  /*3dc0*/  SHF.L.U32 R4, R3, 0x1f, RZ ;  /* 0x0000001f03047819 */ /* 0x000fe400000006ff */
[----:B------:R-:W-:Y:S02]  /*3dd0*/  LEA R5, R8, UR26, 0x4 ;  /* 0x0000001a08057c11 */ /* 0x000fe4000f8e20ff */
[----:B------:R-:W1:Y:S02]  /*3de0*/  SYNCS.PHASECHK.TRANS64.TRYWAIT P0, [R0+URZ+0xd0], R4 ;  /* 0x0000d004000075a7 */ /* 0x000e6400080011ff */
[----:B-1-3--:R-:W-:Y:S05]  /*3df0*/  @!P0 BRA `(.L_x_71) ;  /* 0x0000006c00508947 */ /* 0x00afea0003800000 */
.L_x_173:
[----:B-1----:R-:W1:Y:S01]  /*3e00*/  LDS.128 R4, [R5+0x160] ;  /* 0x0001600005047984 */ /* 0x002e620000000c00 */
[----:B------:R-:W-:Y:S02]  /*3e10*/  VIADD R0, R0, 0xe0 ;  /* 0x000000e000007836 */ /* 0x000fe40000000000 */
[----:B------:R-:W-:Y:S01]  /*3e20*/  VIADD R8, R8, 0x1 ;  /* 0x0000000108087836 */ /* 0x000fe20000000000 */
[----:B------:R-:W-:Y:S01]  /*3e30*/  @!PT LDS RZ, [RZ] ;  /* 0x00000000fffff984 */ /* 0x000fe20000000800 */
[----:B------:R-:W-:Y:S01]  /*3e40*/  @!PT LDS RZ, [RZ] ;  /* 0x00000000fffff984 */ /* 0x000fe20000000800 */
[----:B------:R-:W-:Y:S01]  /*3e50*/  @!PT LDS RZ, [RZ] ;  /* 0x00000000fffff984 */ /* 0x000fe20000000800 */
[----:B------:R-:W-:Y:S01]  /*3e60*/  @!PT LDS RZ, [RZ] ;  /* 0x00000000fffff984 */ /* 0x000fe20000000800 */
[----:B------:R2:W-:Y:S06]  /*3e70*/  MEMBAR.ALL.CTA ;  /* 0x0000000000007992 */ /* 0x0005ec0000008000 */
[----:B--2---:R-:W2:Y:S01]  /*3e80*/  FENCE.VIEW.ASYNC.S ;  /* 0x00000000000073c6 */ /* 0x004ea20000000000 */
[----:B------:R-:W-:-:S04]  /*3e90*/  PRMT R0, RZ, 0x654, R0 ;  /* 0x00000654ff007816 */ /* 0x000fc80000000000 */
[----:B--2---:R2:W-:Y:S01]  /*3ea0*/  SYNCS.ARRIVE.TRANS64.RED.A1T0 RZ, [R0+URZ], RZ ;  /* 0x000000ff00ff79a7 */ /* 0x0045e200081004ff */
[----:B-1----:R-:W-:Y:S01]  /*3eb0*/  LOP3.LUT P1, RZ, R6, 0x1, RZ, 0xc0, !PT ;  /* 0x0000000106ff7812 */ /* 0x002fe2000782c0ff */
[----:B--2---:R-:W-:-:S12]  /*3ec0*/  BRA.U UP3, `(.L_x_72) ;  /* 0x0000000503087547 */ /* 0x004fd8000b800000 */
[----:B------:R-:W1:Y:S01]  /*3ed0*/  LDCU UR4, c[0x0][0x38c] ;  /* 0x00007180ff0477ac */ /* 0x000e620008000800 */
[----:B------:R-:W-:Y:S02]  /*3ee0*/  PLOP3.LUT P2, PT, PT, PT, PT, 0x80, 0x8 ;  /* 0x000000000008781c */ /* 0x000fe40003f4f070 */
[----:B------:R-:W-:Y:S01]  /*3ef0*/  SHF.L.U32 R4, R9, 0x1f, RZ ;  /* 0x0000001f09047819 */ /* 0x000fe200000006ff */
[----:B------:R-:W-:Y:S02]  /*3f00*/  ULEA UR31, UR32, UR26, 0x3 ;  /* 0x0000001a201f7291 */ /* 0x000fe4000f8e18ff */
[----:B------:R-:W-:Y:S02]  /*3f10*/  ULEA UR11, UR32, UR44, 0x7 ;  /* 0x0000002c200b7291 */ /* 0x000fe4000f8e38ff */
[----:B-1----:R-:W-:-:S06]  /*3f20*/  UISETP.GE.AND UP0, UPT, UR4, 0x1, UPT ;  /* 0x000000010400788c */ /* 0x002fcc000bf06270 */
[----:B------:R-:W-:-:S05]  /*3f30*/  PLOP3.LUT P0, PT, PT, PT, UP0, 0x80, 0x8 ;  /* 0x000000000008781c */ /* 0x000fca0003f0f008 */
[----:B------:R-:W-:-:S08]  /*3f40*/  @UP0 ULEA UR4, UR23, UR26, 0x3 ;  /* 0x0000001a17040291 */ /* 0x000fd0000f8e18ff */
[----:B------:R-:W-:-:S04]  /*3f50*/  @P0 SHF.L.U32 R0, R2, 0x1f, RZ ;  /* 0x0000001f02000819 */ /* 0x000fc800000006ff */
[----:B------:R1:W2:Y:S01]  /*3f60*/  @P0 SYNCS.PHASECHK.TRANS64.TRYWAIT P2, [UR4], R0 ;  /* 0x00000000ff0005a7 */ /* 0x0002a20008041104 */
[----:B------:R-:W3:Y:S02]  /*3f70*/  SYNCS.PHASECHK.TRANS64.TRYWAIT P0, [UR31+0x110], R4 ;  /* 0x00011004ff0075a7 */ /* 0x000ee4000800111f */
[----:B-123--:R-:W-:Y:S05]  /*3f80*/  @!P0 BRA `(.L_x_73) ;  /* 0x0000006c00008947 */ /* 0x00efea0003800000 */
.L_x_175:
[----:B------:R-:W-:Y:S01]  /*3f90*/  UMOV UR27, UR22 ;  /* 0x00000016001b7c82 */ /* 0x000fe20008000000 */
[----:B------:R-:W-:Y:S05]  /*3fa0*/  BRA.U !UP0, `(.L_x_74) ;  /* 0x0000000108c07547 */ /* 0x000fea000b800000 */
[----:B------:R-:W-:Y:S02]  /*3fb0*/  UIADD3 UR27, UPT, UPT, UR43, UR22, URZ ;  /* 0x000000162b1b7290 */ /* 0x000fe4000fffe0ff */
[----:B------:R-:W-:Y:S01]  /*3fc0*/  UPLOP3.LUT UP2, UPT, UPT, UPT, UPT, 0x40, 0x4 ;  /* 0x000000000004789c */ /* 0x000fe20003f4e870 */
[----:B------:R-:W-:Y:S01]  /*3fd0*/  UMOV UR24, UR33 ;  /* 0x0000002100187c82 */ /* 0x000fe20008000000 */
[----:B------:R-:W-:-:S09]  /*3fe0*/  UMOV UR10, UR23 ;  /* 0x00000017000a7c82 */ /* 0x000fd20008000000 */
.L_x_77:
[----:B--2---:R-:W-:Y:S01]  /*3ff0*/  ULEA UR5, UR10, UR26, 0x3 ;  /* 0x0000001a0a057291 */ /* 0x004fe2000f8e18ff */
[----:B---3--:R-:W-:Y:S11]  /*4000*/  @P2 BRA `(.L_x_75) ;  /* 0x00000000000c2947 */ /* 0x008ff60003800000 */
[----:B-1----:R-:W-:Y:S04]  /*4010*/  SHF.L.U32 R4, R2, 0x1f, RZ ;  /* 0x0000001f02047819 */ /* 0x002fe800000006ff */
[----:B------:R-:W1:Y:S02]  /*4020*/  SYNCS.PHASECHK.TRANS64.TRYWAIT P0, [UR5], R4 ;  /* 0x00000004ff0075a7 */ /* 0x000e640008001105 */
[----:B-1----:R-:W-:Y:S05]  /*4030*/  @!P0 BRA `(.L_x_76) ;  /* 0x0000006800ec8947 */ /* 0x002fea0003800000 */
.L_x_75:
[----:B------:R-:W-:Y:S01]  /*4040*/  UISETP.NE.AND UP0, UPT, UR24, 0x1, UPT ;  /* 0x000000011800788c */ /* 0x000fe2000bf05270 */
[----:B------:R-:W-:Y:S01]  /*4050*/  PLOP3.LUT P2, PT, PT, PT, PT, 0x80, 0x8 ;  /* 0x000000000008781c */ /* 0x000fe20003f4f070 */
[----:B------:R-:W-:Y:S02]  /*4060*/  UIADD3 UR4, UPT, UPT, UR10, 0x1, URZ ;  /* 0x000000010a047890 */ /* 0x000fe4000fffe0ff */
[----:B------:R-:W-:Y:S02]  /*4070*/  UIADD3 UR25, UPT, UPT, UR5, 0x40, URZ ;  /* 0x0000004005197890 */ /* 0x000fe4000fffe0ff */
[----:B------:R-:W-:Y:S01]  /*4080*/  UISETP.NE.AND UP1, UPT, UR4, 0x8, UPT ;  /* 0x000000080400788c */ /* 0x000fe2000bf25270 */
[----:B------:R-:W-:Y:S01]  /*4090*/  PLOP3.LUT P0, PT, PT, PT, UP0, 0x80, 0x8 ;  /* 0x000000000008781c */ /* 0x000fe20003f0f008 */
[----:B------:R-:W-:Y:S02]  /*40a0*/  UIADD3 UR22, UPT, UPT, UR22, 0x1, URZ ;  /* 0x0000000116167890 */ /* 0x000fe4000fffe0ff */
[----:B------:R-:W-:Y:S02]  /*40b0*/  USEL UR6, URZ, 0x1, UP1 ;  /* 0x00000001ff067887 */ /* 0x000fe40008800000 */
[----:B------:R-:W-:Y:S02]  /*40c0*/  USEL UR23, UR4, URZ, UP1 ;  /* 0x000000ff04177287 */ /* 0x000fe40008800000 */
[----:B------:R-:W-:Y:S02]  /*40d0*/  UIADD3 UR24, UPT, UPT, UR24, -0x1, URZ ;  /* 0xffffffff18187890 */ /* 0x000fe4000fffe0ff */
[----:B------:R-:W-:Y:S01]  /*40e0*/  @UP0 ULEA UR4, UR23, UR26, 0x3 ;  /* 0x0000001a17040291 */ /* 0x000fe2000f8e18ff */
[----:B------:R-:W-:Y:S01]  /*40f0*/  LOP3.LUT R2, R2, UR6, RZ, 0x3c, !PT ;  /* 0x0000000602027c12 */ /* 0x000fe2000f8e3cff */
[----:B------:R-:W-:Y:S02]  /*4100*/  ULEA UR6, UR10, UR30, 0xa ;  /* 0x0000001e0a067291 */ /* 0x000fe4000f8e50ff */
[----:B------:R-:W-:Y:S01]  /*4110*/  UISETP.NE.AND UP0, UPT, UR22, UR27, UPT ;  /* 0x0000001b1600728c */ /* 0x000fe2000bf05270 */
[----:B-1----:R-:W-:Y:S01]  /*4120*/  @P0 SHF.L.U32 R0, R2, 0x1f, RZ ;  /* 0x0000001f02000819 */ /* 0x002fe200000006ff */
[----:B------:R-:W-:Y:S02]  /*4130*/  UIADD3 UR20, UPT, UPT, UR6, 0x2, URZ ;  /* 0x0000000206147890 */ /* 0x000fe4000fffe0ff */
[----:B------:R-:W-:Y:S01]  /*4140*/  UIADD3 UR16, UPT, UPT, UR6, 0x4, URZ ;  /* 0x0000000406107890 */ /* 0x000fe2000fffe0ff */
[----:B------:R2:W3:Y:S01]  /*4150*/  @P0 SYNCS.PHASECHK.TRANS64.TRYWAIT P2, [UR4], R0 ;  /* 0x00000000ff0005a7 */ /* 0x0004e20008041104 */
[----:B------:R-:W-:Y:S02]  /*4160*/  ULEA UR4, UR10, UR29, 0x9 ;  /* 0x0000001d0a047291 */ /* 0x000fe4000f8e48ff */
[----:B------:R-:W-:Y:S02]  /*4170*/  UIADD3 UR12, UPT, UPT, UR6, 0x6, URZ ;  /* 0x00000006060c7890 */ /* 0x000fe4000fffe0ff */
[----:B------:R-:W-:Y:S02]  /*4180*/  UIADD3 UR18, UPT, UPT, UR4, 0x2, URZ ;  /* 0x0000000204127890 */ /* 0x000fe4000fffe0ff */
[----:B------:R-:W-:Y:S02]  /*4190*/  UIADD3 UR14, UPT, UPT, UR4, 0x4, URZ ;  /* 0x00000004040e7890 */ /* 0x000fe4000fffe0ff */
[----:B------:R-:W-:Y:S01]  /*41a0*/  UIADD3 UR8, UPT, UPT, UR4, 0x6, URZ ;  /* 0x0000000604087890 */ /* 0x000fe2000fffe0ff */
[----:B------:R-:W-:Y:S01]  /*41b0*/  UMOV UR7, 0x40004040 ;  /* 0x4000404000077882 */ /* 0x000fe20000000000 */
[----:B------:R-:W-:Y:S01]  /*41c0*/  UMOV UR5, 0x40004040 ;  /* 0x4000404000057882 */ /* 0x000fe20000000000 */
[----:B------:R-:W-:Y:S01]  /*41d0*/  UMOV UR21, 0x40004040 ;  /* 0x4000404000157882 */ /* 0x000fe20000000000 */
[----:B------:R2:W-:Y:S01]  /*41e0*/  UTCIMMA.2CTA gdesc[UR4], gdesc[UR6], tmem[UR11], tmem[UR40], idesc[UR41], UP2 ;  /* 0x00ff2806040075ea */ /* 0x0005e2000920010b */
[----:B------:R-:W-:Y:S01]  /*41f0*/  UPLOP3.LUT UP2, UPT, UPT, UPT, UPT, 0x80, 0x8 ;  /* 0x000000000008789c */ /* 0x000fe20003f4f070 */
[----:B------:R-:W-:Y:S01]  /*4200*/  UMOV UR19, 0x40004040 ;  /* 0x4000404000137882 */ /* 0x000fe20000000000 */
[----:B------:R-:W-:Y:S01]  /*4210*/  UMOV UR17, 0x40004040 ;  /* 0x4000404000117882 */ /* 0x000fe20000000000 */
[----:B------:R2:W-:Y:S01]  /*4220*/  UTCIMMA.2CTA gdesc[UR18], gdesc[UR20], tmem[UR11], tmem[UR38], idesc[UR39], UPT ;  /* 0x00ff2614120075ea */ /* 0x0005e2000ba0010b */
[----:B------:R-:W-:Y:S01]  /*4230*/  UMOV UR15, 0x40004040 ;  /* 0x40004040000f7882 */ /* 0x000fe20000000000 */
[----:B------:R-:W-:Y:S01]  /*4240*/  UMOV UR13, 0x40004040 ;  /* 0x40004040000d7882 */ /* 0x000fe20000000000 */
[----:B------:R-:W-:Y:S01]  /*4250*/  UMOV UR9, 0x40004040 ;  /* 0x4000404000097882 */ /* 0x000fe20000000000 */
[----:B------:R2:W-:Y:S01]  /*4260*/  UTCIMMA.2CTA gdesc[UR14], gdesc[UR16], tmem[UR11], tmem[UR36], idesc[UR37], UPT ;  /* 0x00ff24100e0075ea */ /* 0x0005e2000ba0010b */
[----:B------:R2:W-:Y:S01]  /*4270*/  UTCIMMA.2CTA gdesc[UR8], gdesc[UR12], tmem[UR11], tmem[UR34], idesc[UR35], UPT ;  /* 0x00ff220c080075ea */ /* 0x0005e2000ba0010b */
[----:B------:R2:W-:Y:S01]  /*4280*/  UTCBAR.2CTA.MULTICAST [UR25], URZ, UR28 ;  /* 0x000000ff190073e9 */ /* 0x0005e2000820081c */
[----:B------:R-:W-:Y:S01]  /*4290*/  UMOV UR10, UR23 ;  /* 0x00000017000a7c82 */ /* 0x000fe20008000000 */
[----:B------:R-:W-:Y:S05]  /*42a0*/  BRA.U UP0, `(.L_x_77) ;  /* 0xfffffffd00507547 */ /* 0x000fea000b83ffff */
.L_x_74:
[----:B--2---:R-:W-:Y:S01]  /*42b0*/  UIADD3 UR4, UPT, UPT, UR31, 0xf0, URZ ;  /* 0x000000f01f047890 */ /* 0x004fe2000fffe0ff */
[----:B------:R-:W-:-:S08]  /*42c0*/  UMOV UR22, UR27 ;  /* 0x0000001b00167c82 */ /* 0x000fd00008000000 */
[----:B------:R2:W-:Y:S01]  /*42d0*/  UTCBAR.2CTA.MULTICAST [UR4], URZ, UR42 ;  /* 0x000000ff040073e9 */ /* 0x0005e2000820082a */
[----:B------:R-:W-:Y:S02]  /*42e0*/  NOP ;  /* 0x0000000000007918 */ /* 0x000fe40000000000 */
.L_x_72:
[----:B--2---:R-:W-:Y:S01]  /*42f0*/  UIADD3 UR4, UPT, UPT, UR32, 0x1, URZ ;  /* 0x0000000120047890 */ /* 0x004fe2000fffe0ff */
[----:B------:R-:W-:-:S03]  /*4300*/  ISETP.NE.AND P0, PT, R8, 0x2, PT ;  /* 0x000000020800780c */ /* 0x000fc60003f05270 */
[----:B------:R-:W-:Y:S01]  /*4310*/  UISETP.NE.AND UP0, UPT, UR4, 0x4, UPT ;  /* 0x000000040400788c */ /* 0x000fe2000bf05270 */
[----:B-1----:R-:W-:Y:S02]  /*4320*/  SEL R0, RZ, 0x1, P0 ;  /* 0x00000001ff007807 */ /* 0x002fe40000000000 */
[----:B------:R-:W-:Y:S01]  /*4330*/  SEL R8, R8, RZ, P0 ;  /* 0x000000ff08087207 */ /* 0x000fe20000000000 */
[----:B------:R-:W-:Y:S01]  /*4340*/  USEL UR5, URZ, 0x1, UP0 ;  /* 0x00000001ff057887 */ /* 0x000fe20008000000 */
[----:B------:R-:W-:Y:S01]  /*4350*/  LOP3.LUT R3, R3, R0, RZ, 0x3c, !PT ;  /* 0x0000000003037212 */ /* 0x000fe200078e3cff */
[----:B------:R-:W-:-:S04]  /*4360*/  USEL UR32, UR4, URZ, UP0 ;  /* 0x000000ff04207287 */ /* 0x000fc80008000000 */
[----:B------:R-:W-:Y:S01]  /*4370*/  LOP3.LUT R9, R9, UR5, RZ, 0x3c, !PT ;  /* 0x0000000509097c12 */ /* 0x000fe2000f8e3cff */
[----:B------:R-:W-:Y:S07]  /*4380*/  @P1 BRA `(.L_x_78) ;  /* 0xfffffff800881947 */ /* 0x000fee000383ffff */
[----:B------:R-:W1:Y:S01]  /*4390*/  S2UR UR8, SR_CgaCtaId ;  /* 0x00000000000879c3 */ /* 0x000e620000008800 */
[----:B------:R-:W-:Y:S01]  /*43a0*/  ELECT P0, URZ, PT ;  /* 0x0000000000ff782f */ /* 0x000fe20003800000 */
[----:B------:R-:W-:Y:S01]  /*43b0*/  HFMA2 R0, -RZ, RZ, 0, 5.9604644775390625e-08 ;  /* 0x00000001ff007431 */ /* 0x000fe200000001ff */
[----:B------:R-:W-:-:S05]  /*43c0*/  UMOV UR4, 0x40 ;  /* 0x0000004000047882 */ /* 0x000fca0000000000 */
[----:B------:R-:W-:Y:S01]  /*43d0*/  UVIRTCOUNT.DEALLOC.SMPOOL 0x80 ;  /* 0x000000800000784c */ /* 0x000fe20000000000 */
[----:B------:R-:W-:Y:S02]  /*43e0*/  UISETP.NE.AND UP1, UPT, UR48, URZ, UPT ;  /* 0x000000ff3000728c */ /* 0x000fe4000bf25270 */
[----:B-1----:R-:W-:-:S09]  /*43f0*/  ULEA UR8, UR8, UR4, 0x18 ;  /* 0x0000000408087291 */ /* 0x002fd2000f8ec0ff */
[----:B------:R1:W-:Y:S01]  /*4400*/  @P0 STS.U8 [UR8+0x1c], R0 ;  /* 0x00001c00ff000988 */ /* 0x0003e20008000008 */
[----:B------:R-:W-:Y:S05]  /*4410*/  BRA.U UP1, `(.L_x_79) ;  /* 0x0000000101a07547 */ /* 0x000fea000b800000 */
[----:B------:R-:W-:Y:S01]  /*4420*/  UIADD3 UR7, UPT, UPT, UR26, 0x110, URZ ;  /* 0x000001101a077890 */ /* 0x000fe2000fffe0ff */
[----:B------:R-:W-:-:S03]  /*4430*/  SHF.L.U32 R2, R9, 0x1f, RZ ;  /* 0x0000001f09027819 */ /* 0x000fc600000006ff */
[----:B------:R-:W-:-:S09]  /*4440*/  ULEA UR4, UR32, UR7, 0x3 ;  /* 0x0000000720047291 */ /* 0x000fd2000f8e18ff */
[----:B------:R-:W2:Y:S02]  /*4450*/  SYNCS.PHASECHK.TRANS64.TRYWAIT P0, [UR4], R2 ;  /* 0x00000002ff0075a7 */ /* 0x000ea40008001104 */
[----:B--2---:R-:W-:Y:S05]  /*4460*/  @!P0 BRA `(.L_x_80) ;  /* 0x0000006400f88947 */ /* 0x004fea0003800000 */
.L_x_178:
        /* <DEDUP_REMOVED lines=9> */
.L_x_180:
        /* <DEDUP_REMOVED lines=9> */
.L_x_182:
[----:B------:R-:W-:-:S04]  /*4590*/  UIADD3 UR4, UPT, UPT, UR4, 0x1, URZ ;  /* 0x0000000104047890 */ /* 0x000fc8000fffe0ff */
[----:B------:R-:W-:-:S04]  /*45a0*/  UISETP.NE.AND UP0, UPT, UR4, 0x4, UPT ;  /* 0x000000040400788c */ /* 0x000fc8000bf05270 */
[----:B------:R-:W-:Y:S02]  /*45b0*/  USEL UR5, URZ, 0x1, UP0 ;  /* 0x00000001ff057887 */ /* 0x000fe40008000000 */
[----:B------:R-:W-:-:S04]  /*45c0*/  USEL UR4, UR4, URZ, UP0 ;  /* 0x000000ff04047287 */ /* 0x000fc80008000000 */
[----:B------:R-:W-:Y:S01]  /*45d0*/  ULEA UR4, UR4, UR7, 0x3 ;  /* 0x0000000704047291 */ /* 0x000fe2000f8e18ff */
[----:B------:R-:W-:-:S04]  /*45e0*/  LOP3.LUT R2, R2, UR5, RZ, 0x3c, !PT ;  /* 0x0000000502027c12 */ /* 0x000fc8000f8e3cff */
[----:B------:R-:W-:Y:S01]  /*45f0*/  SHF.L.U32 R2, R2, 0x1f, RZ ;  /* 0x0000001f02027819 */ /* 0x000fe200000006ff */
[----:B-1----:R-:W-:-:S04]  /*4600*/  IMAD.U32 R0, RZ, RZ, UR4 ;  /* 0x00000004ff007e24 */ /* 0x002fc8000f8e00ff */
[----:B------:R1:W2:Y:S03]  /*4610*/  SYNCS.PHASECHK.TRANS64.TRYWAIT P0, [R0+URZ], R2 ;  /* 0x00000002000075a7 */ /* 0x0002a600080011ff */
[----:B--2---:R-:W-:Y:S05]  /*4620*/  @!P0 NANOSLEEP.SYNCS 0x989680 ;  /* 0x009896800000895d */ /* 0x004fea0003900000 */
[----:B------:R-:W2:Y:S02]  /*4630*/  @!P0 SYNCS.PHASECHK.TRANS64 P0, [R0+URZ], R2 ;  /* 0x00000002000085a7 */ /* 0x000ea400080010ff */
[----:B--2---:R-:W-:Y:S05]  /*4640*/  @P0 BRA `(.L_x_83) ;  /* 0x0000000000200947 */ /* 0x004fea0003800000 */
.L_x_84:
[----:B--2---:R2:W4:Y:S02]  /*4650*/  SYNCS.PHASECHK.TRANS64.TRYWAIT P0, [R0+URZ], R2 ;  /* 0x00000002000075a7 */ /* 0x00452400080011ff */
[----:B----4-:R-:W-:Y:S05]  /*4660*/  @!P0 NANOSLEEP.SYNCS 0x989680 ;  /* 0x009896800000895d */ /* 0x010fea0003900000 */
[----:B------:R-:W4:Y:S02]  /*4670*/  @!P0 SYNCS.PHASECHK.TRANS64 P0, [R0+URZ], R2 ;  /* 0x00000002000085a7 */ /* 0x000f2400080010ff */
[----:B----4-:R-:W-:Y:S05]  /*4680*/  @!P0 BRA `(.L_x_84) ;  /* 0xfffffffc00f08947 */ /* 0x010fea000383ffff */
[----:B------:R-:W-:Y:S05]  /*4690*/  BRA `(.L_x_83) ;  /* 0x00000000000c7947 */ /* 0x000fea0003800000 */
.L_x_79:
[----:B------:R-:W-:-:S04]  /*46a0*/  UIADD3 UR4, UPT, UPT, UR26, 0x150, URZ ;  /* 0x000001501a047890 */ /* 0x000fc8000fffe0ff */
[----:B------:R-:W-:-:S09]  /*46b0*/  UPRMT UR4, UR49, 0x654, UR4 ;  /* 0x0000065431047896 */ /* 0x000fd20008000004 */
[----:B------:R-:W-:Y:S03]  /*46c0*/  SYNCS.ARRIVE.TRANS64.RED.A1T0 RZ, [UR4], RZ ;  /* 0x000000ffffff79a7 */ /* 0x000fe60008100404 */
.L_x_83:
[----:B-12---:R-:W-:Y:S01]  /*46d0*/  SHF.L.U32 R2, RZ, 0x1f, RZ ;  /* 0x0000001fff027819 */ /* 0x006fe200000006ff */
[----:B------:R-:W-:Y:S01]  /*46e0*/  UIADD3 UR4, UPT, UPT, UR26, 0x150, URZ ;  /* 0x000001501a047890 */ /* 0x000fe2000fffe0ff */
[----:B------:R-:W-:Y:S02]  /*46f0*/  PLOP3.LUT P0, PT, PT, PT, UP1, 0x80, 0x8 ;  /* 0x000000000008781c */ /* 0x000fe40003f0f018 */
[----:B------:R-:W1:Y:S02]  /*4700*/  SYNCS.PHASECHK.TRANS64.TRYWAIT P1, [UR26+0x150], R2 ;  /* 0x00015002ff0075a7 */ /* 0x000e64000802111a */
[----:B-1----:R-:W-:Y:S09]  /*4710*/  @!P1 BRA `(.L_x_85) ;  /* 0x0000006400949947 */ /* 0x002ff20003800000 */
.L_x_184:
[----:B------:R-:W-:Y:S01]  /*4720*/  @!UP1 UPRMT UR4, UR49, 0x654, UR4 ;  /* 0x0000065431049896 */ /* 0x000fe20008000004 */
[----:B------:R-:W-:Y:S01]  /*4730*/  UMOV UR5, 0xffff ;  /* 0x0000ffff00057882 */ /* 0x000fe20000000000 */
[----:B------:R-:W-:-:S07]  /*4740*/  UMOV UR6, 0x1 ;  /* 0x0000000100067882 */ /* 0x000fce0000000000 */
[----:B------:R-:W-:Y:S01]  /*4750*/  @!P0 SYNCS.ARRIVE.TRANS64.RED.A1T0 RZ, [UR4], RZ ;  /* 0x000000ffffff89a7 */ /* 0x000fe20008100404 */
[----:B------:R-:W-:Y:S01]  /*4760*/  NOP ;  /* 0x0000000000007918 */ /* 0x000fe20000000000 */
[----:B-1----:R-:W1:Y:S01]  /*4770*/  LDS R0, [UR8+0x14] ;  /* 0x00001408ff007984 */ /* 0x002e620008000800 */
[----:B------:R-:W-:-:S04]  /*4780*/  ULOP3.LUT UR4, UR44, 0xffff, URZ, 0xc0, !UPT ;  /* 0x0000ffff2c047892 */ /* 0x000fc8000f8ec0ff */
[----:B------:R-:W-:-:S04]  /*4790*/  USHF.R.U32.HI UR4, URZ, 0x5, UR4 ;  /* 0x00000005ff047899 */ /* 0x000fc80008011604 */
[----:B------:R-:W-:Y:S02]  /*47a0*/  USHF.L.U32 UR5, UR5, UR4, URZ ;  /* 0x0000000405057299 */ /* 0x000fe400080006ff */
[----:B------:R-:W-:-:S04]  /*47b0*/  USHF.L.U32 UR4, UR6, UR4, URZ ;  /* 0x0000000406047299 */ /* 0x000fc800080006ff */
[----:B-1----:R-:W-:-:S04]  /*47c0*/  LOP3.LUT R0, R0, UR5, RZ, 0xc0, !PT ;  /* 0x0000000500007c12 */ /* 0x002fc8000f8ec0ff */
[----:B------:R-:W-:-:S13]  /*47d0*/  ISETP.NE.AND P0, PT, R0, UR5, PT ;  /* 0x0000000500007c0c */ /* 0x000fda000bf05270 */
[----:B------:R-:W-:Y:S05]  /*47e0*/  @P0 BRA `(.L_x_86) ;  /* 0x0000000000580947 */ /* 0x000fea0003800000 */
[----:B------:R-:W1:Y:S02]  /*47f0*/  LDS R0, [UR8+0x18] ;  /* 0x00001808ff007984 */ /* 0x000e640008000800 */
[----:B-1----:R-:W-:-:S04]  /*4800*/  LOP3.LUT R0, R0, UR4, RZ, 0xc0, !PT ;  /* 0x0000000400007c12 */ /* 0x002fc8000f8ec0ff */
[----:B------:R-:W-:-:S13]  /*4810*/  ISETP.NE.AND P0, PT, R0, UR4, PT ;  /* 0x0000000400007c0c */ /* 0x000fda000bf05270 */
[----:B------:R-:W-:Y:S05]  /*4820*/  @P0 BRA `(.L_x_87) ;  /* 0x00000000003c0947 */ /* 0x000fea0003800000 */
[----:B------:R-:W1:Y:S01]  /*4830*/  S2R R2, SR_LANEID ;  /* 0x0000000000027919 */ /* 0x000e620000000000 */
[----:B------:R-:W-:-:S06]  /*4840*/  ULOP3.LUT UR5, URZ, UR5, URZ, 0x33, !UPT ;  /* 0x00000005ff057292 */ /* 0x000fcc000f8e33ff */
[----:B------:R-:W-:-:S04]  /*4850*/  IMAD.U32 R0, RZ, RZ, UR5 ;  /* 0x00000005ff007e24 */ /* 0x000fc8000f8e00ff */
[----:B------:R2:W4:Y:S02]  /*4860*/  REDUX UR7, R0 ;  /* 0x00000000000773c4 */ /* 0x0005240000000000 */
[----:B------:R1:W-:Y:S01]  /*4870*/  UTCATOMSWS.AND URZ, UR5 ;  /* 0x0000000500ff79e3 */ /* 0x0003e20008000000 */
[----:B--2---:R-:W-:Y:S01]  /*4880*/  LOP3.LUT R0, RZ, UR4, RZ, 0x33, !PT ;  /* 0x00000004ff007c12 */ /* 0x004fe2000f8e33ff */
[----:B------:R-:W-:Y:S02]  /*4890*/  VOTEU.ANY UR4, UPT, PT ;  /* 0x0000000000047886 */ /* 0x000fe400038e0100 */
[----:B------:R-:W-:Y:S02]  /*48a0*/  UFLO.U32 UR4, UR4 ;  /* 0x00000004000472bd */ /* 0x000fe400080e0000 */
[----:B------:R-:W2:Y:S04]  /*48b0*/  REDUX UR6, R0 ;  /* 0x00000000000673c4 */ /* 0x000ea80000000000 */
[----:B-1----:R-:W-:-:S02]  /*48c0*/  ISETP.EQ.U32.AND P0, PT, R2, UR4, PT ;  /* 0x0000000402007c0c */ /* 0x002fc4000bf02070 */
[----:B----4-:R-:W-:-:S11]  /*48d0*/  MOV R2, UR7 ;  /* 0x0000000700027c02 */ /* 0x010fd60008000f00 */
[----:B------:R1:W-:Y:S01]  /*48e0*/  @P0 ATOMS.AND RZ, [UR8+0x14], R2 ;  /* 0x00001402ffff098c */ /* 0x0003e2000a800008 */
[----:B--2---:R-:W-:-:S05]  /*48f0*/  IMAD.U32 R0, RZ, RZ, UR6 ;  /* 0x00000006ff007e24 */ /* 0x004fca000f8e00ff */
[----:B------:R1:W-:Y:S01]  /*4900*/  @P0 ATOMS.AND RZ, [UR8+0x18], R0 ;  /* 0x00001800ffff098c */ /* 0x0003e2000a800008 */
[----:B------:R-:W-:Y:S05]  /*4910*/  BRA `(.L_x_88) ;  /* 0x0000000000147947 */ /* 0x000fea0003800000 */
.L_x_87:
[----:B------:R-:W-:Y:S02]  /*4920*/  MOV R2, 0x4940 ;  /* 0x0000494000027802 */ /* 0x000fe40000000f00 */
[----:B---3-5:R-:W-:Y:S05]  /*4930*/  CALL.REL.NOINC `($__internal_0_$__cuda_sm10x_tcgen05_guardrail_trap_col_being_dealloced_not_returned_by_alloc) ;  /* 0x0000006800707944 */ /* 0x028fea0003c00000 */
[----:B------:R-:W-:Y:S05]  /*4940*/  BRA `(.L_x_88) ;  /* 0x0000000000087947 */ /* 0x000fea0003800000 */
.L_x_86:
[----:B------:R-:W-:Y:S02]  /*4950*/  MOV R2, 0x4970 ;  /* 0x0000497000027802 */ /* 0x000fe40000000f00 */
[----:B---3-5:R-:W-:Y:S05]  /*4960*/  CALL.REL.NOINC `($__internal_2_$__cuda_sm10x_tcgen05_guardrail_trap_unallocated_columns_being_dealloced) ;  /* 0x00000068007c7944 */ /* 0x028fea0003c00000 */
.L_x_88:
[----:B------:R-:W-:Y:S01]  /*4970*/  NOP ;  /* 0x0000000000007918 */ /* 0x000fe20000000000 */
[----:B------:R-:W-:Y:S05]  /*4980*/  EXIT ;  /* 0x000000000000794d */ /* 0x000fea0003800000 */
.L_x_59:
[----:B------:R-:W-:-:S09]  /*4990*/  UISETP.NE.OR UP0, UPT, UR25, 0x3, !UP3 ;  /* 0x000000031900788c */ /* 0x000fd2000df05670 */
[----:B------:R-:W-:Y:S05]  /*49a0*/  BRA.U UP0, `(.L_x_89) ;  /* 0x0000001100b87547 */ /* 0x000fea000b800000 */
[----:B------:R-:W1:Y:S01]  /*49b0*/  LDCU UR31, c[0x0][0x370] ;  /* 0x00006e00ff1f77ac */ /* 0x000e620008000800 */
[----:B------:R-:W2:Y:S01]  /*49c0*/  LDC.64 R16, c[0x0][0x348] ;  /* 0x0000d200ff107b82 */ /* 0x000ea20000000a00 */
[----:B------:R-:W-:Y:S02]  /*49d0*/  HFMA2 R13, -RZ, RZ, 0, 0 ;  /* 0x00000000ff0d7431 */ /* 0x000fe400000001ff */
[----:B------:R-:W-:Y:S01]  /*49e0*/  IMAD.MOV.U32 R15, RZ, RZ, 0x1 ;  /* 0x00000001ff0f7424 */ /* 0x000fe200078e00ff */
[----:B------:R-:W1:Y:S01]  /*49f0*/  LDCU.128 UR48, c[0x0][0xb10] ;  /* 0x00016200ff3077ac */ /* 0x000e620008000c00 */
[----:B------:R-:W-:Y:S01]  /*4a00*/  IMAD.MOV.U32 R14, RZ, RZ, RZ ;  /* 0x000000ffff0e7224 */ /* 0x000fe200078e00ff */
[----:B------:R-:W-:Y:S01]  /*4a10*/  MOV R7, 0x1000 ;  /* 0x0000100000077802 */ /* 0x000fe20000000f00 */
[----:B------:R-:W3:Y:S01]  /*4a20*/  LDCU UR30, c[0x0][0x374] ;  /* 0x00006e80ff1e77ac */ /* 0x000ee20008000800 */
[----:B------:R-:W4:Y:S01]  /*4a30*/  LDC.64 R2, c[0x0][0x888] ;  /* 0x00022200ff027b82 */ /* 0x000f220000000a00 */
[----:B------:R-:W3:Y:S01]  /*4a40*/  LDCU UR15, c[0x0][0xb0c] ;  /* 0x00016180ff0f77ac */ /* 0x000ee20008000800 */
[----:B------:R-:W2:Y:S06]  /*4a50*/  LDCU UR52, c[0x0][0xb20] ;  /* 0x00016400ff3477ac */ /* 0x000eac0008000800 */
[----:B------:R-:W4:Y:S01]  /*4a60*/  LDC.64 R4, c[0x0][0x890] ;  /* 0x00022400ff047b82 */ /* 0x000f220000000a00 */
[----:B------:R-:W2:Y:S01]  /*4a70*/  LDCU UR4, c[0x0][0xb30] ;  /* 0x00016600ff0477ac */ /* 0x000ea20008000800 */
[----:B------:R-:W-:Y:S01]  /*4a80*/  UMOV UR21, 0x400 ;  /* 0x0000040000157882 */ /* 0x000fe20000000000 */
[----:B-1----:R-:W-:-:S02]  /*4a90*/  UIMAD.WIDE.U32 UR6, UR31, UR48, URZ ;  /* 0x000000301f0672a5 */ /* 0x002fc4000f8e00ff */
[----:B---3--:R-:W-:Y:S02]  /*4aa0*/  UIMAD.WIDE.U32 UR8, UR30, UR51, URZ ;  /* 0x000000331e0872a5 */ /* 0x008fe4000f8e00ff */
[----:B------:R-:W-:Y:S02]  /*4ab0*/  ULEA UR21, UR46, UR21, 0x18 ;  /* 0x000000152e157291 */ /* 0x000fe4000f8ec0ff */
[----:B------:R-:W-:Y:S02]  /*4ac0*/  UPLOP3.LUT UP2, UPT, UPT, UPT, UPT, 0x40, 0x4 ;  /* 0x000000000004789c */ /* 0x000fe40003f4e870 */
[----:B------:R-:W-:Y:S01]  /*4ad0*/  UIADD3 UR37, UPT, UPT, UR21, 0x98, URZ ;  /* 0x0000009815257890 */ /* 0x000fe2000fffe0ff */
[----:B------:R-:W-:Y:S01]  /*4ae0*/  UMOV UR6, UR7 ;  /* 0x0000000700067c82 */ /* 0x000fe20008000000 */
[----:B------:R-:W-:Y:S01]  /*4af0*/  UMOV UR38, UR9 ;  /* 0x0000000900267c82 */ /* 0x000fe20008000000 */
[----:B------:R-:W-:Y:S02]  /*4b00*/  UISETP.GE.AND UP0, UPT, UR45, 0x1, UPT ;  /* 0x000000012d00788c */ /* 0x000fe4000bf06270 */
[----:B------:R-:W-:Y:S01]  /*4b10*/  UISETP.NE.AND UP4, UPT, UR45, 0x1, UPT ;  /* 0x000000012d00788c */ /* 0x000fe2000bf85270 */
[----:B------:R-:W1:Y:S01]  /*4b20*/  LDCU.64 UR22, c[0x0][0xb28] ;  /* 0x00016500ff1677ac */ /* 0x000e620008000a00 */
[----:B------:R-:W-:-:S02]  /*4b30*/  UISETP.NE.AND UP6, UPT, UR15, 0x1, UPT ;  /* 0x000000010f00788c */ /* 0x000fc4000bfc5270 */
[----:B------:R-:W-:Y:S02]  /*4b40*/  UISETP.NE.AND UP5, UPT, UR50, 0x1, UPT ;  /* 0x000000013200788c */ /* 0x000fe4000bfa5270 */
[----:B------:R-:W-:Y:S02]  /*4b50*/  UIADD3 UR41, UPT, UPT, UR21, 0x80, URZ ;  /* 0x0000008015297890 */ /* 0x000fe4000fffe0ff */
[----:B------:R-:W-:Y:S02]  /*4b60*/  UIADD3 UR33, UPT, UPT, UR21, 0x88, URZ ;  /* 0x0000008815217890 */ /* 0x000fe4000fffe0ff */
[----:B------:R-:W-:Y:S02]  /*4b70*/  UIADD3 UR25, UPT, UPT, UR21, 0x90, URZ ;  /* 0x0000009015197890 */ /* 0x000fe4000fffe0ff */
[----:B------:R-:W-:Y:S02]  /*4b80*/  UPRMT UR37, UR46, 0x654, UR37 ;  /* 0x000006542e257896 */ /* 0x000fe40008000025 */
[----:B------:R-:W-:-:S02]  /*4b90*/  USHF.R.U32.HI UR39, URZ, UR49, UR6 ;  /* 0x00000031ff277299 */ /* 0x000fc40008011606 */
[----:B--2---:R-:W-:Y:S02]  /*4ba0*/  USHF.R.U32.HI UR38, URZ, UR52, UR38 ;  /* 0x00000034ff267299 */ /* 0x004fe40008011626 */
[----:B------:R-:W-:-:S11]  /*4bb0*/  UISETP.NE.AND UP3, UPT, UR4, 0x1, UPT ;  /* 0x000000010400788c */ /* 0x000fd6000bf65270 */
.L_x_100:
[C---:B------:R-:W-:Y:S02]  /*4bc0*/  LEA R12, R14.reuse, UR21, 0x3 ;  /* 0x000000150e0c7c11 */ /* 0x040fe4000f8e18ff */
[----:B------:R-:W-:Y:S02]  /*4bd0*/  SHF.L.U32 R0, R13, 0x1f, RZ ;  /* 0x0000001f0d007819 */ /* 0x000fe400000006ff */
[----:B------:R-:W-:Y:S02]  /*4be0*/  LEA R8, R14, UR21, 0x4 ;  /* 0x000000150e087c11 */ /* 0x000fe4000f8e20ff */
[----:B--2---:R-:W2:Y:S02]  /*4bf0*/  SYNCS.PHASECHK.TRANS64.TRYWAIT P0, [R12+URZ+0xd0], R0 ;  /* 0x0000d0000c0075a7 */ /* 0x004ea400080011ff */
[----:B--2---:R-:W-:Y:S05]  /*4c00*/  @!P0 BRA `(.L_x_90) ;  /* 0x0000006000708947 */ /* 0x004fea0003800000 */
.L_x_185:
[----:B------:R-:W3:Y:S01]  /*4c10*/  LDS.128 R8, [R8+0x160] ;  /* 0x0001600008087984 */ /* 0x000ee20000000c00 */
[----:B------:R-:W-:Y:S01]  /*4c20*/  UISETP.GE.AND UP0, UPT, UR45, 0x1, UPT ;  /* 0x000000012d00788c */ /* 0x000fe2000bf06270 */
[----:B------:R-:W-:Y:S01]  /*4c30*/  @!PT LDS RZ, [RZ] ;  /* 0x00000000fffff984 */ /* 0x000fe20000000800 */
[----:B------:R-:W-:Y:S01]  /*4c40*/  @!PT LDS RZ, [RZ] ;  /* 0x00000000fffff984 */ /* 0x000fe20000000800 */
[----:B------:R-:W-:Y:S01]  /*4c50*/  @!PT LDS RZ, [RZ] ;  /* 0x00000000fffff984 */ /* 0x000fe20000000800 */
[----:B------:R-:W-:Y:S01]  /*4c60*/  @!PT LDS RZ, [RZ] ;  /* 0x00000000fffff984 */ /* 0x000fe20000000800 */
[----:B------:R1:W-:Y:S06]  /*4c70*/  MEMBAR.ALL.CTA ;  /* 0x0000000000007992 */ /* 0x0003ec0000008000 */
[----:B-1----:R-:W1:Y:S01]  /*4c80*/  FENCE.VIEW.ASYNC.S ;  /* 0x00000000000073c6 */ /* 0x002e620000000000 */
[----:B---3--:R-:W-:Y:S11]  /*4c90*/  LOP3.LUT P0, RZ, R10, 0x1, RZ, 0xc0, !PT ;  /* 0x000000010aff7812 */ /* 0x008ff6000780c0ff */
[----:B------:R-:W-:Y:S02]  /*4ca0*/  @!UPT UIADD3 URZ, UPT, UPT, URZ, URZ, URZ ;  /* 0x000000fffffff290 */ /* 0x000fe4000fffe0ff */
[----:B-1----:R-:W-:Y:S01]  /*4cb0*/  VOTEU.ANY UP1, P0 ;  /* 0x0000000000ff7886 */ /* 0x002fe20000020100 */
[----:B------:R-:W-:Y:S11]  /*4cc0*/  PLOP3.LUT P0, PT, PT, PT, UP1, 0x80, 0x8 ;  /* 0x000000000008781c */ /* 0x000ff60003f0f018 */
[----:B------:R-:W-:Y:S02]  /*4cd0*/  @!UPT UIADD3 URZ, UPT, UPT, URZ, URZ, URZ ;  /* 0x000000fffffff290 */ /* 0x000fe4000fffe0ff */
[----:B--2---:R-:W-:Y:S02]  /*4ce0*/  @P0 SHF.R.U32.HI R0, RZ, 0x10, R9 ;  /* 0x00000010ff000819 */ /* 0x004fe40000011609 */
[----:B------:R-:W-:Y:S02]  /*4cf0*/  @P0 MOV R6, R8 ;  /* 0x0000000800060202 */ /* 0x000fe40000000f00 */
[----:B------:R-:W-:Y:S01]  /*4d00*/  @P0 R2UR UR4, R0 ;  /* 0x00000000000402ca */ /* 0x000fe200000e0000 */
[----:B------:R-:W-:Y:S01]  /*4d10*/  VIADD R0, R12, 0xe0 ;  /* 0x000000e00c007836 */ /* 0x000fe20000000000 */
[----:B------:R-:W-:Y:S02]  /*4d20*/  @P0 LOP3.LUT R8, R9, 0xffff, RZ, 0xc0, !PT ;  /* 0x0000ffff09080812 */ /* 0x000fe400078ec0ff */
[----:B------:R-:W-:Y:S02]  /*4d30*/  @P0 R2UR UR6, R6 ;  /* 0x00000000060602ca */ /* 0x000fe400000e0000 */
[----:B------:R-:W-:Y:S02]  /*4d40*/  PRMT R0, RZ, 0x654, R0 ;  /* 0x00000654ff007816 */ /* 0x000fe40000000000 */
[----:B------:R-:W-:Y:S02]  /*4d50*/  @P0 R2UR UR5, R8 ;  /* 0x00000000080502ca */ /* 0x000fe400000e0000 */
[----:B------:R1:W-:Y:S03]  /*4d60*/  SYNCS.ARRIVE.TRANS64.RED.A1T0 RZ, [R0+URZ], RZ ;  /* 0x000000ff00ff79a7 */ /* 0x0003e600081004ff */
[----:B------:R-:W-:Y:S04]  /*4d70*/  @UP1 UMOV UR29, UR4 ;  /* 0x00000004001d1c82 */ /* 0x000fe80008000000 */
[----:B------:R-:W-:Y:S04]  /*4d80*/  @UP1 UMOV UR14, UR6 ;  /* 0x00000006000e1c82 */ /* 0x000fe80008000000 */
[----:B------:R-:W-:Y:S01]  /*4d90*/  @UP1 UMOV UR13, UR5 ;  /* 0x00000005000d1c82 */ /* 0x000fe20008000000 */
[----:B------:R-:W-:Y:S05]  /*4da0*/  BRA.U !UP0, `(.L_x_91) ;  /* 0x0000000108a47547 */ /* 0x000fea000b800000 */
[----:B------:R-:W-:Y:S02]  /*4db0*/  UIMAD.WIDE.U32 UR16, UR13, UR51, URZ ;  /* 0x000000330d1072a5 */ /* 0x000fe4000f8e00ff */
[----:B------:R-:W-:Y:S02]  /*4dc0*/  UIMAD.WIDE.U32 UR18, UR14, UR48, URZ ;  /* 0x000000300e1272a5 */ /* 0x000fe4000f8e00ff */
[----:B------:R-:W-:Y:S02]  /*4dd0*/  USEL UR4, UR30, UR38, !UP5 ;  /* 0x000000261e047287 */ /* 0x000fe4000e800000 */
[----:B------:R-:W-:Y:S02]  /*4de0*/  USEL UR7, UR31, UR39, !UP6 ;  /* 0x000000271f077287 */ /* 0x000fe4000f000000 */
[----:B------:R-:W-:Y:S02]  /*4df0*/  UIMAD.WIDE.U32 UR8, UR4, UR22, URZ ;  /* 0x00000016040872a5 */ /* 0x000fe4000f8e00ff */
[----:B------:R-:W-:Y:S01]  /*4e00*/  UIMAD.WIDE.U32 UR10, UR7, UR22, URZ ;  /* 0x00000016070a72a5 */ /* 0x000fe2000f8e00ff */
[----:B------:R-:W-:Y:S02]  /*4e10*/  UMOV UR5, UR17 ;  /* 0x0000001100057c82 */ /* 0x000fe40008000000 */
[----:B------:R-:W-:Y:S03]  /*4e20*/  USHF.R.U32.HI UR6, URZ, UR52, UR5 ;  /* 0x00000034ff067299 */ /* 0x000fe60008011605 */
[----:B------:R-:W-:Y:S01]  /*4e30*/  UMOV UR5, UR19 ;  /* 0x0000001300057c82 */ /* 0x000fe20008000000 */
[----:B------:R-:W-:Y:S02]  /*4e40*/  USEL UR6, UR13, UR6, !UP5 ;  /* 0x000000060d067287 */ /* 0x000fe4000e800000 */
[----:B------:R-:W-:Y:S03]  /*4e50*/  USHF.R.U32.HI UR12, URZ, UR49, UR5 ;  /* 0x00000031ff0c7299 */ /* 0x000fe60008011605 */
[----:B------:R-:W-:Y:S02]  /*4e60*/  UMOV UR5, UR9 ;  /* 0x0000000900057c82 */ /* 0x000fe40008000000 */
[----:B------:R-:W-:Y:S03]  /*4e70*/  @UP4 USHF.R.U32.HI UR4, URZ, UR23, UR5 ;  /* 0x00000017ff044299 */ /* 0x000fe60008011605 */
[----:B------:R-:W-:Y:S01]  /*4e80*/  UMOV UR5, UR11 ;  /* 0x0000000b00057c82 */ /* 0x000fe20008000000 */
[----:B------:R-:W-:Y:S02]  /*4e90*/  UIMAD UR4, UR45, UR4, URZ ;  /* 0x000000042d0472a4 */ /* 0x000fe4000f8e02ff */
[----:B------:R-:W-:Y:S02]  /*4ea0*/  @UP4 USHF.R.U32.HI UR7, URZ, UR23, UR5 ;  /* 0x00000017ff074299 */ /* 0x000fe40008011605 */
[----:B------:R-:W-:Y:S02]  /*4eb0*/  UIMAD.WIDE.U32 UR10, UR6, UR22, URZ ;  /* 0x00000016060a72a5 */ /* 0x000fe4000f8e00ff */
[----:B------:R-:W-:Y:S02]  /*4ec0*/  USEL UR5, UR14, UR12, !UP6 ;  /* 0x0000000c0e057287 */ /* 0x000fe4000f000000 */
[----:B------:R-:W-:Y:S02]  /*4ed0*/  UIMAD UR8, UR45, UR7, URZ ;  /* 0x000000072d0872a4 */ /* 0x000fe4000f8e02ff */
[----:B------:R-:W-:Y:S03]  /*4ee0*/  UISETP.GE.AND UP0, UPT, UR6, UR4, UPT ;  /* 0x000000040600728c */ /* 0x000fe6000bf06270 */
[----:B------:R-:W-:Y:S01]  /*4ef0*/  UMOV UR4, UR11 ;  /* 0x0000000b00047c82 */ /* 0x000fe20008000000 */
[----:B------:R-:W-:Y:S02]  /*4f00*/  UISETP.GE.OR UP0, UPT, UR5, UR8, UP0 ;  /* 0x000000080500728c */ /* 0x000fe40008706670 */
[----:B------:R-:W-:Y:S02]  /*4f10*/  USHF.R.U32.HI UR4, URZ, UR23, UR4 ;  /* 0x00000017ff047299 */ /* 0x000fe40008011604 */
[----:B------:R-:W-:Y:S02]  /*4f20*/  UIMAD.WIDE.U32 UR8, UR5, UR22, URZ ;  /* 0x00000016050872a5 */ /* 0x000fe4000f8e00ff */
[----:B------:R-:W-:Y:S04]  /*4f30*/  USEL UR10, UR6, UR4, !UP4 ;  /* 0x00000004060a7287 */ /* 0x000fe8000e000000 */
[----:B------:R-:W-:Y:S01]  /*4f40*/  UIADD3 UR11, UPT, UPT, -UR10, URZ, URZ ;  /* 0x000000ff0a0b7290 */ /* 0x000fe2000fffe1ff */
[----:B------:R-:W-:Y:S02]  /*4f50*/  @!UP0 UMOV UR4, UR9 ;  /* 0x0000000900048c82 */ /* 0x000fe40008000000 */
[----:B------:R-:W-:Y:S02]  /*4f60*/  @!UP0 USHF.R.U32.HI UR4, URZ, UR23, UR4 ;  /* 0x00000017ff048299 */ /* 0x000fe40008011604 */
[----:B------:R-:W-:Y:S02]  /*4f70*/  UIMAD UR8, UR45, UR11, UR6 ;  /* 0x0000000b2d0872a4 */ /* 0x000fe4000f8e0206 */
[----:B------:R-:W-:Y:S04]  /*4f80*/  @!UP0 USEL UR4, UR5, UR4, !UP4 ;  /* 0x0000000405048287 */ /* 0x000fe8000e000000 */
[----:B------:R-:W-:Y:S02]  /*4f90*/  @!UP0 UIMAD UR7, UR7, UR8, UR4 ;  /* 0x00000008070782a4 */ /* 0x000fe4000f8e0204 */
[----:B------:R-:W-:Y:S02]  /*4fa0*/  @!UP0 UIADD3 UR9, UPT, UPT, UR10, -UR4, URZ ;  /* 0x800000040a098290 */ /* 0x000fe4000fffe0ff */
[----:B------:R-:W-:Y:S02]  /*4fb0*/  UIADD3 UR8, UPT, UPT, -UR6, URZ, URZ ;  /* 0x000000ff06087290 */ /* 0x000fe4000fffe1ff */
[----:B------:R-:W-:Y:S02]  /*4fc0*/  UIADD3 UR4, UPT, UPT, -UR5, URZ, URZ ;  /* 0x000000ff05047290 */ /* 0x000fe4000fffe1ff */
[----:B------:R-:W-:Y:S03]  /*4fd0*/  @!UP0 UIMAD UR6, UR9, UR45, UR5 ;  /* 0x0000002d090682a4 */ /* 0x000fe6000f8e0205 */
[----:B------:R-:W-:Y:S01]  /*4fe0*/  @!UP0 UMOV UR5, UR7 ;  /* 0x0000000700058c82 */ /* 0x000fe20008000000 */
[----:B------:R-:W-:Y:S02]  /*4ff0*/  UIMAD UR7, UR15, UR4, UR14 ;  /* 0x000000040f0772a4 */ /* 0x000fe4000f8e020e */
[----:B------:R-:W-:Y:S02]  /*5000*/  UIMAD UR4, UR50, UR8, UR13 ;  /* 0x00000008320472a4 */ /* 0x000fe4000f8e020d */
[----:B------:R-:W-:Y:S02]  /*5010*/  UIMAD UR14, UR5, UR15, UR7 ;  /* 0x0000000f050e72a4 */ /* 0x000fe4000f8e0207 */
[----:B------:R-:W-:Y:S11]  /*5020*/  UIMAD UR13, UR6, UR50, UR4 ;  /* 0x00000032060d72a4 */ /* 0x000ff6000f8e0204 */
[----:B------:R-:W-:Y:S01]  /*5030*/  @!UPT UIADD3 URZ, UPT, UPT, URZ, URZ, URZ ;  /* 0x000000fffffff290 */ /* 0x000fe2000fffe0ff */
.L_x_91:
[----:B------:R-:W2:Y:S01]  /*5040*/  @!UP3 LDCU.128 UR8, c[0x0][0xb10] ;  /* 0x00016200ff08b7ac */ /* 0x000ea20008000c00 */
[C---:B----4-:R-:W-:Y:S02]  /*5050*/  ISETP.NE.U32.AND P1, PT, R4.reuse, RZ, PT ;  /* 0x000000ff0400720c */ /* 0x050fe40003f25070 */
[----:B------:R-:W-:Y:S02]  /*5060*/  ISETP.NE.U32.AND P0, PT, R4, RZ, PT ;  /* 0x000000ff0400720c */ /* 0x000fe40003f05070 */
[C---:B------:R-:W-:Y:S02]  /*5070*/  ISETP.NE.AND.EX P1, PT, R5.reuse, RZ, PT, P1 ;  /* 0x000000ff0500720c */ /* 0x040fe40003f25310 */
[----:B------:R-:W-:Y:S01]  /*5080*/  ISETP.NE.AND.EX P0, PT, R5, RZ, PT, P0 ;  /* 0x000000ff0500720c */ /* 0x000fe20003f05300 */
[----:B------:R-:W3:Y:S01]  /*5090*/  @!UP3 LDCU UR5, c[0x0][0xb0c] ;  /* 0x00016180ff05b7ac */ /* 0x000ee20008000800 */
[----:B------:R-:W-:Y:S01]  /*50a0*/  SHF.L.U32 R9, R15, 0x1f, RZ ;  /* 0x0000001f0f097819 */ /* 0x000fe200000006ff */
[----:B------:R-:W-:Y:S02]  /*50b0*/  USHF.L.U32 UR42, UR32, 0x8, URZ ;  /* 0x00000008202a7899 */ /* 0x000fe400080006ff */
[----:B------:R-:W-:Y:S02]  /*50c0*/  USHF.L.U32 UR43, UR20, 0x6, URZ ;  /* 0x00000006142b7899 */ /* 0x000fe400080006ff */
[----:B--2---:R-:W-:Y:S07]  /*50d0*/  UIMAD.WIDE.U32 UR6, UR14, UR8, URZ ;  /* 0x000000080e0672a5 */ /* 0x004fee000f8e00ff */
[----:B------:R-:W-:Y:S01]  /*50e0*/  @!UP3 UMOV UR4, UR7 ;  /* 0x000000070004bc82 */ /* 0x000fe20008000000 */
[----:B---3--:R-:W-:Y:S02]  /*50f0*/  @!UP3 UISETP.NE.AND UP0, UPT, UR5, 0x1, UPT ;  /* 0x000000010500b88c */ /* 0x008fe4000bf05270 */
[----:B------:R-:W-:Y:S02]  /*5100*/  @!UP3 USHF.R.U32.HI UR4, URZ, UR9, UR4 ;  /* 0x00000009ff04b299 */ /* 0x000fe40008011604 */
[----:B------:R-:W-:Y:S02]  /*5110*/  UIMAD.WIDE.U32 UR6, UR13, UR11, URZ ;  /* 0x0000000b0d0672a5 */ /* 0x000fe4000f8e00ff */
[----:B------:R-:W-:Y:S02]  /*5120*/  @!UP3 USEL UR8, UR14, UR4, !UP0 ;  /* 0x000000040e08b287 */ /* 0x000fe4000c000000 */
[----:B------:R-:W-:Y:S03]  /*5130*/  @!UP3 UISETP.NE.AND UP0, UPT, UR10, 0x1, UPT ;  /* 0x000000010a00b88c */ /* 0x000fe6000bf05270 */
[----:B------:R-:W-:Y:S02]  /*5140*/  @!UP3 UMOV UR6, UR7 ;  /* 0x000000070006bc82 */ /* 0x000fe40008000000 */
[----:B------:R-:W2:Y:S02]  /*5150*/  @!UP3 LDCU UR4, c[0x0][0xb20] ;  /* 0x00016400ff04b7ac */ /* 0x000ea40008000800 */
[----:B--2---:R-:W-:Y:S04]  /*5160*/  @!UP3 USHF.R.U32.HI UR6, URZ, UR4, UR6 ;  /* 0x00000004ff06b299 */ /* 0x004fe80008011606 */
[----:B------:R-:W-:Y:S04]  /*5170*/  @!UP3 USEL UR6, UR13, UR6, !UP0 ;  /* 0x000000060d06b287 */ /* 0x000fe8000c000000 */
[----:B------:R-:W-:Y:S02]  /*5180*/  @!UP3 UIADD3 UR4, UPT, UPT, -UR8, UR6, URZ ;  /* 0x000000060804b290 */ /* 0x000fe4000fffe1ff */
[----:B------:R-:W-:Y:S02]  /*5190*/  @!UP3 UIADD3 UR6, UPT, UPT, UR8, -UR6, URZ ;  /* 0x800000060806b290 */ /* 0x000fe4000fffe0ff */
[----:B------:R-:W-:Y:S02]  /*51a0*/  @!UP3 UIMAD UR14, UR4, UR5, UR14 ;  /* 0x00000005040eb2a4 */ /* 0x000fe4000f8e020e */
[----:B------:R-:W-:Y:S01]  /*51b0*/  @!UP3 UIMAD UR13, UR6, UR10, UR13 ;  /* 0x0000000a060db2a4 */ /* 0x000fe2000f8e020d */
[----:B------:R-:W-:Y:S11]  /*51c0*/  BRA.U UP2, `(.L_x_92) ;  /* 0x0000000102107547 */ /* 0x000ff6000b800000 */
[----:B------:R-:W-:Y:S04]  /*51d0*/  MOV R6, UR47 ;  /* 0x0000002f00067c02 */ /* 0x000fe80008000f00 */
[----:B------:R-:W-:Y:S04]  /*51e0*/  SHF.L.U32 R6, R6, 0x1f, RZ ;  /* 0x0000001f06067819 */ /* 0x000fe800000006ff */
[----:B------:R-:W2:Y:S02]  /*51f0*/  SYNCS.PHASECHK.TRANS64.TRYWAIT P2, [UR21+0xc8], R6 ;  /* 0x0000c806ff0075a7 */ /* 0x000ea40008041115 */
[----:B--2---:R-:W-:Y:S05]  /*5200*/  @!P2 BRA `(.L_x_93) ;  /* 0x0000005c0004a947 */ /* 0x004fea0003800000 */
.L_x_92:
[----:B------:R-:W-:Y:S05]  /*5210*/  @!P1 BRA `(.L_x_94) ;  /* 0x0000000000309947 */ /* 0x000fea0003800000 */
[----:B------:R-:W-:Y:S01]  /*5220*/  ISETP.NE.U32.AND P1, PT, R2, RZ, PT ;  /* 0x000000ff0200720c */ /* 0x000fe20003f25070 */
[----:B------:R-:W2:Y:S01]  /*5230*/  LDCU.64 UR4, c[0x0][0x358] ;  /* 0x00006b00ff0477ac */ /* 0x000ea20008000a00 */
[----:B------:R-:W-:Y:S02]  /*5240*/  IMAD.MOV.U32 R80, RZ, RZ, 0x1 ;  /* 0x00000001ff507424 */ /* 0x000fe400078e00ff */
[----:B------:R-:W-:Y:S11]  /*5250*/  ISETP.NE.AND.EX P1, PT, R3, RZ, PT, P1 ;  /* 0x000000ff0300720c */ /* 0x000ff60003f25310 */
[----:B------:R-:W-:Y:S02]  /*5260*/  @!UPT UIADD3 URZ, UPT, UPT, URZ, URZ, URZ ;  /* 0x000000fffffff290 */ /* 0x000fe4000fffe0ff */
[----:B------:R-:W3:Y:S01]  /*5270*/  @P1 LDC.64 R10, c[0x0][0x888] ;  /* 0x00022200ff0a1b82 */ /* 0x000ee20000000a00 */
[----:B-1----:R-:W-:Y:S04]  /*5280*/  @P1 IMAD R0, R4, UR36, RZ ;  /* 0x0000002404001c24 */ /* 0x002fe8000f8e02ff */
[----:B---3--:R-:W-:Y:S04]  /*5290*/  @P1 IMAD.WIDE R10, R0, 0x4, R10 ;  /* 0x00000004000a1825 */ /* 0x008fe800078e020a */
[----:B------:R-:W-:Y:S01]  /*52a0*/  HFMA2 R0, -RZ, RZ, 0, 5.9604644775390625e-08 ;  /* 0x00000001ff007431 */ /* 0x000fe200000001ff */
[----:B--2--5:R2:W5:Y:S04]  /*52b0*/  @P1 LDG.E R40, desc[UR4][R10.64] ;  /* 0x000000040a281981 */ /* 0x024568000c1e1900 */
[----:B------:R-:W-:Y:S01]  /*52c0*/  @!P1 PRMT R80, R0, 0x7610, R80 ;  /* 0x0000761000509816 */ /* 0x000fe20000000050 */
[----:B--2---:R-:W3:Y:S06]  /*52d0*/  @!P1 LDC R40, c[0x0][0x880] ;  /* 0x00022000ff289b82 */ /* 0x004eec0000000800 */
.L_x_94:
[----:B---3-5:R-:W-:Y:S01]  /*52e0*/  @!P0 ISETP.EQ.AND P1, PT, R40, RZ, PT ;  /* 0x000000ff2800820c */ /* 0x028fe20003f22270 */
[----:B------:R-:W-:Y:S01]  /*52f0*/  @!UPT UIADD3 URZ, UPT, UPT, URZ, URZ, URZ ;  /* 0x000000fffffff290 */ /* 0x000fe2000fffe0ff */
[----:B------:R-:W-:Y:S11]  /*5300*/  @!P0 BRA `(.L_x_95) ;  /* 0x0000000000188947 */ /* 0x000ff60003800000 */
[----:B------:R-:W-:Y:S02]  /*5310*/  LOP3.LUT P0, RZ, R80, 0xff, RZ, 0xc0, !PT ;  /* 0x000000ff50ff7812 */ /* 0x000fe4000780c0ff */
[----:B------:R-:W-:Y:S04]  /*5320*/  ISETP.NE.U32.AND P1, PT, R2, RZ, PT ;  /* 0x000000ff0200720c */ /* 0x000fe80003f25070 */
[----:B------:R-:W-:Y:S04]  /*5330*/  ISETP.NE.AND.EX P1, PT, R3, RZ, PT, P1 ;  /* 0x000000ff0300720c */ /* 0x000fe80003f25310 */
[----:B------:R-:W-:Y:S03]  /*5340*/  PLOP3.LUT P1, PT, P1, PT, PT, 0x8, 0x80 ;  /* 0x000000000080781c */ /* 0x000fe60000f2e170 */
[----:B------:R-:W-:Y:S11]  /*5350*/  @P0 ISETP.EQ.AND P1, PT, R40, RZ, PT ;  /* 0x000000ff2800020c */ /* 0x000ff60003f22270 */
[----:B------:R-:W-:Y:S02]  /*5360*/  @!UPT UIADD3 URZ, UPT, UPT, URZ, URZ, URZ ;  /* 0x000000fffffff290 */ /* 0x000fe4000fffe0ff */
.L_x_95:
[----:B------:R-:W2:Y:S01]  /*5370*/  SYNCS.PHASECHK.TRANS64.TRYWAIT P2, [UR21+0xa0], R9 ;  /* 0x0000a009ff0075a7 */ /* 0x000ea20008041115 */
[----:B------:R-:W-:Y:S04]  /*5380*/  ELECT P0, URZ, PT ;  /* 0x0000000000ff782f */ /* 0x000fe80003800000 */
[----:B------:R-:W-:Y:S11]  /*5390*/  PLOP3.LUT P1, PT, P1, P0, PT, 0xf2, 0x2f ;  /* 0x00000000002f781c */ /* 0x000ff60000f21e72 */
[----:B------:R-:W-:Y:S02]  /*53a0*/  @!UPT UIADD3 URZ, UPT, UPT, URZ, URZ, URZ ;  /* 0x000000fffffff290 */ /* 0x000fe4000fffe0ff */
[----:B------:R-:W-:Y:S05]  /*53b0*/  @!P1 IADD3 R8, P0, PT, R16, 0x580, RZ ;  /* 0x0000058010089810 */ /* 0x000fea0007f1e0ff */
[----:B-1----:R-:W-:Y:S01]  /*53c0*/  @!P1 IMAD.X R6, RZ, RZ, R17, P0 ;  /* 0x000000ffff069224 */ /* 0x002fe200000e0611 */
[----:B--2---:R-:W-:Y:S07]  /*53d0*/  @!P2 BRA `(.L_x_96) ;  /* 0x0000005800a8a947 */ /* 0x004fee0003800000 */
.L_x_188:
[----:B------:R-:W-:Y:S01]  /*53e0*/  @!P1 R2UR UR5, R8 ;  /* 0x00000000080592ca */ /* 0x000fe200000e0000 */
[----:B------:R-:W-:Y:S01]  /*53f0*/  VOTEU.ALL UP0, P1 ;  /* 0x0000000000ff7886 */ /* 0x000fe20000800000 */
[----:B------:R-:W-:Y:S01]  /*5400*/  @!P1 R2UR UR4, R6 ;  /* 0x00000000060492ca */ /* 0x000fe200000e0000 */
[----:B------:R-:W-:Y:S01]  /*5410*/  UMOV UR16, 0x0 ;  /* 0x0000000000107882 */ /* 0x000fe20000000000 */
[----:B------:R-:W-:Y:S01]  /*5420*/  UMOV UR17, 0x10000000 ;  /* 0x1000000000117882 */ /* 0x000fe20000000000 */
[----:B------:R-:W-:Y:S01]  /*5430*/  UMOV UR44, UR36 ;  /* 0x00000024002c7c82 */ /* 0x000fe20008000000 */
[----:B------:R-:W-:Y:S01]  /*5440*/  @!UP0 UIADD3 UR40, UPT, UPT, UR21, 0x200, URZ ;  /* 0x0000020015288890 */ /* 0x000fe2000fffe0ff */
[----:B-1----:R-:W-:Y:S01]  /*5450*/  @!P1 IMAD.MOV.U32 R0, RZ, RZ, 0x1000 ;  /* 0x00001000ff009424 */ /* 0x002fe200078e00ff */
[----:B------:R-:W-:Y:S01]  /*5460*/  @!UP0 UIADD3 UR10, UPT, UPT, UR42, 0x80, URZ ;  /* 0x000000802a0a8890 */ /* 0x000fe2000fffe0ff */
[----:B------:R-:W-:Y:S01]  /*5470*/  @!P1 IADD3 R8, P0, PT, R16, 0x580, RZ ;  /* 0x0000058010089810 */ /* 0x000fe20007f1e0ff */
[----:B------:R-:W-:Y:S01]  /*5480*/  @!UP0 UIADD3 UR8, UPT, UPT, UR21, 0xa00, URZ ;  /* 0x00000a0015088890 */ /* 0x000fe2000fffe0ff */
[----:B------:R-:W-:Y:S02]  /*5490*/  VOTEU.ALL UP0, P1 ;  /* 0x0000000000ff7886 */ /* 0x000fe40000800000 */
[----:B------:R-:W-:Y:S01]  /*54a0*/  IMAD.U32 R10, RZ, RZ, UR5 ;  /* 0x00000005ff0a7e24 */ /* 0x000fe2000f8e00ff */
[----:B------:R-:W-:Y:S01]  /*54b0*/  UMOV UR9, UR41 ;  /* 0x0000002900097c82 */ /* 0x000fe20008000000 */
[----:B------:R-:W-:Y:S01]  /*54c0*/  IMAD.U32 R11, RZ, RZ, UR4 ;  /* 0x00000004ff0b7e24 */ /* 0x000fe2000f8e00ff */
[----:B------:R-:W-:Y:S01]  /*54d0*/  UMOV UR11, UR43 ;  /* 0x0000002b000b7c82 */ /* 0x000fe20008000000 */
[----:B------:R-:W-:Y:S01]  /*54e0*/  UMOV UR12, UR36 ;  /* 0x00000024000c7c82 */ /* 0x000fe20008000000 */
[----:B------:R-:W-:Y:S01]  /*54f0*/  @!P1 R2UR UR4, R10 ;  /* 0x000000000a0492ca */ /* 0x000fe200000e0000 */
[----:B------:R-:W-:Y:S01]  /*5500*/  UPRMT UR6, UR46, 0x654, UR41 ;  /* 0x000006542e067896 */ /* 0x000fe20008000029 */
[----:B------:R-:W-:Y:S01]  /*5510*/  @!P1 R2UR UR5, R11 ;  /* 0x000000000b0592ca */ /* 0x000fe200000e0000 */
[----:B------:R-:W-:Y:S11]  /*5520*/  @!P1 IMAD.X R6, RZ, RZ, R17, P0 ;  /* 0x000000ffff069224 */ /* 0x000ff600000e0611 */
[----:B------:R-:W-:Y:S01]  /*5530*/  @!UPT UIADD3 URZ, UPT, UPT, URZ, URZ, URZ ;  /* 0x000000fffffff290 */ /* 0x000fe2000fffe0ff */
[----:B------:R1:W-:Y:S01]  /*5540*/  @!UP0 UTMALDG.3D [UR40], [UR4], desc[UR16] ;  /* 0x00001028040085b4 */ /* 0x0003e20008011000 */
[----:B------:R-:W-:Y:S05]  /*5550*/  VOTEU.ALL UP0, P1 ;  /* 0x0000000000ff7886 */ /* 0x000fea0000800000 */
[----:B------:R1:W-:Y:S01]  /*5560*/  @!UP0 UTMALDG.3D [UR8], [UR4], desc[UR16] ;  /* 0x00001008040085b4 */ /* 0x0003e20008011000 */
[----:B------:R1:W-:Y:S01]  /*5570*/  @!P1 SYNCS.ARRIVE.TRANS64.RED.A0TR RZ, [UR21+0x80], R0 ;  /* 0x00008000ffff99a7 */ /* 0x0003e20008300415 */
[----:B------:R-:W-:Y:S01]  /*5580*/  SYNCS.ARRIVE.TRANS64.RED.A1T0 RZ, [UR6], RZ ;  /* 0x000000ffffff79a7 */ /* 0x000fe20008100406 */
[----:B------:R-:W2:Y:S02]  /*5590*/  SYNCS.PHASECHK.TRANS64.TRYWAIT P2, [UR21+0xa8], R9 ;  /* 0x0000a809ff0075a7 */ /* 0x000ea40008041115 */
[----:B-12---:R-:W-:Y:S05]  /*55a0*/  @!P2 BRA `(.L_x_97) ;  /* 0x00000058004ca947 */ /* 0x006fea0003800000 */
.L_x_190:
        /* <DEDUP_REMOVED lines=10> */
[----:B------:R-:W-:Y:S02]  /*5650*/  @!UP0 UIADD3 UR10, UPT, UPT, UR42, 0xa0, URZ ;  /* 0x000000a02a0a8890 */ /* 0x000fe4000fffe0ff */
[----:B------:R-:W-:Y:S01]  /*5660*/  @!UP0 UIADD3 UR8, UPT, UPT, UR21, 0x1a00, URZ ;  /* 0x00001a0015088890 */ /* 0x000fe2000fffe0ff */
[----:B------:R-:W-:Y:S01]  /*5670*/  IMAD.U32 R10, RZ, RZ, UR5 ;  /* 0x00000005ff0a7e24 */ /* 0x000fe2000f8e00ff */
[----:B------:R-:W-:Y:S01]  /*5680*/  VOTEU.ALL UP0, P1 ;  /* 0x0000000000ff7886 */ /* 0x000fe20000800000 */
[----:B------:R-:W-:Y:S01]  /*5690*/  IMAD.U32 R11, RZ, RZ, UR4 ;  /* 0x00000004ff0b7e24 */ /* 0x000fe2000f8e00ff */
[----:B------:R-:W-:Y:S01]  /*56a0*/  UMOV UR9, UR33 ;  /* 0x0000002100097c82 */ /* 0x000fe20008000000 */
[----:B------:R-:W-:Y:S01]  /*56b0*/  UMOV UR11, UR43 ;  /* 0x0000002b000b7c82 */ /* 0x000fe20008000000 */
[----:B------:R-:W-:Y:S01]  /*56c0*/  @!P1 R2UR UR4, R10 ;  /* 0x000000000a0492ca */ /* 0x000fe200000e0000 */
[----:B------:R-:W-:Y:S01]  /*56d0*/  UMOV UR12, UR36 ;  /* 0x00000024000c7c82 */ /* 0x000fe20008000000 */
[----:B------:R-:W-:Y:S01]  /*56e0*/  @!P1 R2UR UR5, R11 ;  /* 0x000000000b0592ca */ /* 0x000fe200000e0000 */
[----:B------:R-:W-:Y:S01]  /*56f0*/  UPRMT UR6, UR46, 0x654, UR33 ;  /* 0x000006542e067896 */ /* 0x000fe20008000021 */
[----:B------:R-:W-:Y:S11]  /*5700*/  @!P1 IMAD.X R6, RZ, RZ, R17, P0 ;  /* 0x000000ffff069224 */ /* 0x000ff600000e0611 */
[----:B------:R1:W-:Y:S01]  /*5710*/  @!UP0 UTMALDG.3D [UR32], [UR4], desc[UR16] ;  /* 0x00001020040085b4 */ /* 0x0003e20008011000 */
[----:B------:R-:W-:Y:S05]  /*5720*/  VOTEU.ALL UP0, P1 ;  /* 0x0000000000ff7886 */ /* 0x000fea0000800000 */
[----:B------:R1:W-:Y:S01]  /*5730*/  @!UP0 UTMALDG.3D [UR8], [UR4], desc[UR16] ;  /* 0x00001008040085b4 */ /* 0x0003e20008011000 */
[----:B------:R1:W-:Y:S01]  /*5740*/  @!P1 SYNCS.ARRIVE.TRANS64.RED.A0TR RZ, [UR21+0x88], R0 ;  /* 0x00008800ffff99a7 */ /* 0x0003e20008300415 */
[----:B------:R-:W-:Y:S01]  /*5750*/  SYNCS.ARRIVE.TRANS64.RED.A1T0 RZ, [UR6], RZ ;  /* 0x000000ffffff79a7 */ /* 0x000fe20008100406 */
[----:B------:R-:W2:Y:S02]  /*5760*/  SYNCS.PHASECHK.TRANS64.TRYWAIT P2, [UR21+0xb0], R9 ;  /* 0x0000b009ff0075a7 */ /* 0x000ea40008041115 */
[----:B-12---:R-:W-:Y:S05]  /*5770*/  @!P2 BRA `(.L_x_98) ;  /* 0x0000005400f0a947 */ /* 0x006fea0003800000 */
.L_x_192:
        /* <DEDUP_REMOVED lines=9> */
[----:B------:R-:W-:Y:S01]  /*5810*/  VIADD R14, R14, 0x1 ;  /* 0x000000010e0e7836 */ /* 0x000fe20000000000 */
        /* <DEDUP_REMOVED lines=10> */
[----:B------:R-:W-:Y:S01]  /*58c0*/  UMOV UR12, UR36 ;  /* 0x00000024000c7c82 */ /* 0x000fe20008000000 */
[----:B------:R-:W-:Y:S11]  /*58d0*/  UPRMT UR6, UR46, 0x654, UR25 ;  /* 0x000006542e067896 */ /* 0x000ff60008000019 */
[----:B------:R1:W-:Y:S01]  /*58e0*/  @!UP0 UTMALDG.3D [UR24], [UR4], desc[UR16] ;  /* 0x00001018040085b4 */ /* 0x0003e20008011000 */
[----:B------:R-:W-:Y:S05]  /*58f0*/  VOTEU.ALL UP0, P1 ;  /* 0x0000000000ff7886 */ /* 0x000fea0000800000 */
[----:B------:R1:W-:Y:S01]  /*5900*/  @!UP0 UTMALDG.3D [UR8], [UR4], desc[UR16] ;  /* 0x00001008040085b4 */ /* 0x0003e20008011000 */
[----:B------:R1:W-:Y:S01]  /*5910*/  @!P1 SYNCS.ARRIVE.TRANS64.RED.A0TR RZ, [UR21+0x90], R0 ;  /* 0x00009000ffff99a7 */ /* 0x0003e20008300415 */
[----:B------:R-:W-:Y:S01]  /*5920*/  SYNCS.ARRIVE.TRANS64.RED.A1T0 RZ, [UR6], RZ ;  /* 0x000000ffffff79a7 */ /* 0x000fe20008100406 */
[----:B------:R-:W2:Y:S02]  /*5930*/  SYNCS.PHASECHK.TRANS64.TRYWAIT P0, [UR21+0xb8], R9 ;  /* 0x0000b809ff0075a7 */ /* 0x000ea40008001115 */
[----:B-12---:R-:W-:Y:S05]  /*5940*/  @!P0 BRA `(.L_x_99) ;  /* 0x0000005400948947 */ /* 0x006fea0003800000 */
.L_x_194:
[----:B------:R-:W-:Y:S01]  /*5950*/  UPLOP3.LUT UP2, UPT, UPT, UPT, UPT, 0x80, 0x8 ;  /* 0x000000000008789c */ /* 0x000fe20003f4f070 */
[----:B------:R-:W-:Y:S01]  /*5960*/  @!P1 IADD3 R6, P0, PT, R16, 0x580, RZ ;  /* 0x0000058010069810 */ /* 0x000fe20007f1e0ff */
[----:B------:R-:W-:Y:S01]  /*5970*/  UMOV UR6, 0x0 ;  /* 0x0000000000067882 */ /* 0x000fe20000000000 */
[----:B------:R-:W-:Y:S01]  /*5980*/  UMOV UR7, 0x10000000 ;  /* 0x1000000000077882 */ /* 0x000fe20000000000 */
[----:B------:R-:W-:Y:S01]  /*5990*/  VOTEU.ALL UP0, P1 ;  /* 0x0000000000ff7886 */ /* 0x000fe20000800000 */
[----:B------:R-:W-:Y:S01]  /*59a0*/  @!P1 R2UR UR5, R6 ;  /* 0x00000000060592ca */ /* 0x000fe200000e0000 */
[----:B-1----:R-:W-:Y:S01]  /*59b0*/  @!P1 IMAD.X R0, RZ, RZ, R17, P0 ;  /* 0x000000ffff009224 */ /* 0x002fe200000e0611 */
[----:B------:R-:W-:Y:S01]  /*59c0*/  UMOV UR19, UR43 ;  /* 0x0000002b00137c82 */ /* 0x000fe20008000000 */
[----:B------:R-:W-:Y:S01]  /*59d0*/  UMOV UR20, UR36 ;  /* 0x0000002400147c82 */ /* 0x000fe20008000000 */
[----:B------:R-:W-:Y:S01]  /*59e0*/  @!UP0 UIADD3 UR18, UPT, UPT, UR42, 0x60, URZ ;  /* 0x000000602a128890 */ /* 0x000fe2000fffe0ff */
[----:B------:R-:W-:Y:S01]  /*59f0*/  R2UR UR24, R82 ;  /* 0x00000000521872ca */ /* 0x000fe200000e0000 */
[----:B------:R-:W-:Y:S01]  /*5a00*/  @!UP0 UIADD3 UR16, UPT, UPT, UR21, 0x3200, URZ ;  /* 0x0000320015108890 */ /* 0x000fe2000fffe0ff */
[----:B------:R-:W-:Y:S01]  /*5a10*/  @!P1 R2UR UR4, R0 ;  /* 0x00000000000492ca */ /* 0x000fe200000e0000 */
[----:B------:R-:W-:Y:S01]  /*5a20*/  @!UP0 UIADD3 UR17, UPT, UPT, UR21, 0x98, URZ ;  /* 0x0000009815118890 */ /* 0x000fe2000fffe0ff */
[----:B------:R-:W-:Y:S01]  /*5a30*/  ISETP.NE.AND P0, PT, R14, 0x2, PT ;  /* 0x000000020e00780c */ /* 0x000fe20003f05270 */
[----:B------:R-:W-:Y:S01]  /*5a40*/  @!UP0 UIADD3 UR10, UPT, UPT, UR42, 0xe0, URZ ;  /* 0x000000e02a0a8890 */ /* 0x000fe2000fffe0ff */
[----:B------:R-:W-:Y:S01]  /*5a50*/  LOP3.LUT R15, R15, 0x1, RZ, 0x3c, !PT ;  /* 0x000000010f0f7812 */ /* 0x000fe200078e3cff */
[----:B------:R-:W-:Y:S01]  /*5a60*/  @!UP0 UIADD3 UR8, UPT, UPT, UR21, 0x3a00, URZ ;  /* 0x00003a0015088890 */ /* 0x000fe2000fffe0ff */
[----:B------:R-:W-:Y:S01]  /*5a70*/  IMAD.U32 R8, RZ, RZ, UR5 ;  /* 0x00000005ff087e24 */ /* 0x000fe2000f8e00ff */
[----:B------:R-:W-:Y:S01]  /*5a80*/  VOTEU.ALL UP0, P1 ;  /* 0x0000000000ff7886 */ /* 0x000fe20000800000 */
[----:B------:R-:W-:Y:S01]  /*5a90*/  UMOV UR11, UR43 ;  /* 0x0000002b000b7c82 */ /* 0x000fe20008000000 */
[----:B------:R-:W-:Y:S01]  /*5aa0*/  UMOV UR12, UR36 ;  /* 0x00000024000c7c82 */ /* 0x000fe20008000000 */
[----:B------:R-:W-:Y:S01]  /*5ab0*/  UMOV UR9, UR17 ;  /* 0x0000001100097c82 */ /* 0x000fe20008000000 */
[----:B------:R-:W-:Y:S01]  /*5ac0*/  SEL R0, RZ, 0x1, P0 ;  /* 0x00000001ff007807 */ /* 0x000fe20000000000 */
[----:B------:R-:W-:Y:S01]  /*5ad0*/  UIADD3 UR32, UPT, UPT, UR13, UR24, URZ ;  /* 0x000000180d207290 */ /* 0x000fe2000fffe0ff */
[----:B------:R-:W-:Y:S01]  /*5ae0*/  IMAD.U32 R9, RZ, RZ, UR4 ;  /* 0x00000004ff097e24 */ /* 0x000fe2000f8e00ff */
[----:B------:R-:W-:Y:S01]  /*5af0*/  @!P1 R2UR UR4, R8 ;  /* 0x00000000080492ca */ /* 0x000fe200000e0000 */
[----:B------:R-:W-:Y:S01]  /*5b00*/  UMOV UR36, UR29 ;  /* 0x0000001d00247c82 */ /* 0x000fe20008000000 */
[----:B------:R-:W-:Y:S02]  /*5b10*/  LOP3.LUT R13, R13, R0, RZ, 0x3c, !PT ;  /* 0x000000000d0d7212 */ /* 0x000fe400078e3cff */
[----:B------:R-:W-:Y:S02]  /*5b20*/  @!P1 R2UR UR5, R9 ;  /* 0x00000000090592ca */ /* 0x000fe400000e0000 */
[----:B------:R-:W-:Y:S11]  /*5b30*/  SEL R14, R14, RZ, P0 ;  /* 0x000000ff0e0e7207 */ /* 0x000ff60000000000 */
[----:B------:R1:W-:Y:S01]  /*5b40*/  @!UP0 UTMALDG.3D [UR16], [UR4], desc[UR6] ;  /* 0x00000610040085b4 */ /* 0x0003e20008011000 */
[----:B------:R-:W-:Y:S05]  /*5b50*/  VOTEU.ALL UP0, P1 ;  /* 0x0000000000ff7886 */ /* 0x000fea0000800000 */
[----:B------:R2:W-:Y:S01]  /*5b60*/  @!UP0 UTMALDG.3D [UR8], [UR4], desc[UR6] ;  /* 0x00000608040085b4 */ /* 0x0005e20008011000 */
[----:B------:R2:W-:Y:S01]  /*5b70*/  @!P1 SYNCS.ARRIVE.TRANS64.RED.A0TR RZ, [UR21+0x98], R7 ;  /* 0x00009807ffff99a7 */ /* 0x0005e20008300415 */
[----:B------:R-:W-:Y:S01]  /*5b80*/  SYNCS.ARRIVE.TRANS64.RED.A1T0 RZ, [UR37], RZ ;  /* 0x000000ffffff79a7 */ /* 0x000fe20008100425 */
[----:B-1----:R-:W-:Y:S01]  /*5b90*/  UIADD3 UR20, UPT, UPT, UR14, UR61, URZ ;  /* 0x0000003d0e147290 */ /* 0x002fe2000fffe0ff */
[----:B------:R-:W-:Y:S11]  /*5ba0*/  BRA.U UP1, `(.L_x_100) ;  /* 0xfffffff101047547 */ /* 0x000ff6000b83ffff */
[----:B------:R-:W-:-:S04]  /*5bb0*/  SHF.L.U32 R2, R15, 0x1f, RZ ;  /* 0x0000001f0f027819 */ /* 0x000fc800000006ff */
[----:B------:R-:W1:Y:S02]  /*5bc0*/  SYNCS.PHASECHK.TRANS64.TRYWAIT P0, [UR21+0xa0], R2 ;  /* 0x0000a002ff0075a7 */ /* 0x000e640008001115 */
[----:B-1----:R-:W-:Y:S05]  /*5bd0*/  @!P0 BRA `(.L_x_101) ;  /* 0x0000005400088947 */ /* 0x002fea0003800000 */
.L_x_196:
[----:B------:R-:W3:Y:S02]  /*5be0*/  SYNCS.PHASECHK.TRANS64.TRYWAIT P0, [UR21+0xa8], R2 ;  /* 0x0000a802ff0075a7 */ /* 0x000ee40008001115 */
[----:B---3--:R-:W-:Y:S05]  /*5bf0*/  @!P0 BRA `(.L_x_102) ;  /* 0x0000005400188947 */ /* 0x008fea0003800000 */
.L_x_198:
[----:B------:R-:W3:Y:S02]  /*5c00*/  SYNCS.PHASECHK.TRANS64.TRYWAIT P0, [UR21+0xb0], R2 ;  /* 0x0000b002ff0075a7 */ /* 0x000ee40008001115 */
[----:B---3--:R-:W-:Y:S05]  /*5c10*/  @!P0 BRA `(.L_x_103) ;  /* 0x0000005400288947 */ /* 0x008fea0003800000 */
.L_x_200:
[----:B-1----:R-:W-:-:S07]  /*5c20*/  MOV R0, UR21 ;  /* 0x0000001500007c02 */ /* 0x002fce0008000f00 */
.L_x_104:
[----:B-1----:R-:W-:-:S04]  /*5c30*/  SHF.L.U32 R2, R15, 0x1f, RZ ;  /* 0x0000001f0f027819 */ /* 0x002fc800000006ff */
[----:B------:R1:W3:Y:S03]  /*5c40*/  SYNCS.PHASECHK.TRANS64.TRYWAIT P0, [R0+URZ+0xb8], R2 ;  /* 0x0000b802000075a7 */ /* 0x0002e600080011ff */
[----:B---3--:R-:W-:Y:S05]  /*5c50*/  @!P0 NANOSLEEP.SYNCS 0x989680 ;  /* 0x009896800000895d */ /* 0x008fea0003900000 */
[----:B------:R-:W3:Y:S02]  /*5c60*/  @!P0 SYNCS.PHASECHK.TRANS64 P0, [R0+URZ+0xb8], R2 ;  /* 0x0000b802000085a7 */ /* 0x000ee400080010ff */
[----:B--23--:R-:W-:Y:S05]  /*5c70*/  @P0 EXIT ;  /* 0x000000000000094d */ /* 0x00cfea0003800000 */
[----:B------:R-:W-:Y:S05]  /*5c80*/  BRA `(.L_x_104) ;  /* 0xfffffffc00e87947 */ /* 0x000fea000383ffff */
.L_x_89:
[----:B------:R-:W-:-:S06]  /*5c90*/  UISETP.GE.AND UP0, UPT, UR25, 0x4, UPT ;  /* 0x000000041900788c */ /* 0x000fcc000bf06270 */
[----:B------:R-:W-:-:S13]  /*5ca0*/  PLOP3.LUT P0, PT, PT, PT, UP0, 0x80, 0x8 ;  /* 0x000000000008781c */ /* 0x000fda0003f0f008 */
[----:B------:R-:W-:Y:S05]  /*5cb0*/  @!P0 EXIT ;  /* 0x000000000000894d */ /* 0x000fea0003800000 */
[----:B------:R-:W-:Y:S01]  /*5cc0*/  BAR.SYNC.DEFER_BLOCKING 0x6, 0xa0 ;  /* 0x0182800000007b1d */ /* 0x000fe20000010000 */
[C---:B------:R-:W-:Y:S01]  /*5cd0*/  IMAD.SHL.U32 R79, R90.reuse, 0x20, RZ ;  /* 0x000000205a4f7824 */ /* 0x040fe200078e00ff */
[----:B------:R-:W-:Y:S01]  /*5ce0*/  CS2R R84, SRZ ;  /* 0x0000000000547805 */ /* 0x000fe2000001ff00 */
[----:B------:R-:W-:Y:S01]  /*5cf0*/  IMAD.SHL.U32 R5, R81, 0x400, RZ ;  /* 0x0000040051057824 */ /* 0x000fe200078e00ff */
[----:B------:R-:W-:Y:S01]  /*5d00*/  CS2R R86, SRZ ;  /* 0x0000000000567805 */ /* 0x000fe2000001ff00 */
[C---:B------:R-:W-:Y:S01]  /*5d10*/  IMAD.U32 R37, R90.reuse, 0x10000, RZ ;  /* 0x000100005a257824 */ /* 0x040fe200078e00ff */
[----:B------:R-:W-:Y:S01]  /*5d20*/  UMOV UR43, 0x400 ;  /* 0x00000400002b7882 */ /* 0x000fe20000000000 */
[----:B------:R-:W-:Y:S01]  /*5d30*/  LOP3.LUT R78, R79, 0xb60, RZ, 0xc0, !PT ;  /* 0x00000b604f4e7812 */ /* 0x000fe200078ec0ff */
[----:B------:R-:W-:Y:S01]  /*5d40*/  ULEA UR43, UR46, UR43, 0x18 ;  /* 0x0000002b2e2b7291 */ /* 0x000fe2000f8ec0ff */
[----:B------:R-:W1:Y:S01]  /*5d50*/  LDC.64 R74, c[0x0][0x888] ;  /* 0x00022200ff4a7b82 */ /* 0x000e620000000a00 */
[----:B------:R-:W-:Y:S01]  /*5d60*/  IMAD.SHL.U32 R4, R90, 0x4, RZ ;  /* 0x000000045a047824 */ /* 0x000fe200078e00ff */
[----:B------:R-:W-:Y:S01]  /*5d70*/  LOP3.LUT R78, R78, 0x400, R5, 0xf8, !PT ;  /* 0x000004004e4e7812 */ /* 0x000fe200078ef805 */
[----:B------:R-:W-:Y:S01]  /*5d80*/  IMAD.SHL.U32 R5, R81, 0x200000, RZ ;  /* 0x0020000051057824 */ /* 0x000fe200078e00ff */
[C---:B------:R-:W-:Y:S01]  /*5d90*/  LOP3.LUT R6, R79.reuse, 0x80, RZ, 0xc0, !PT ;  /* 0x000000804f067812 */ /* 0x040fe200078ec0ff */
[----:B------:R-:W-:Y:S01]  /*5da0*/  UIADD3 UR4, UPT, UPT, UR43, 0x4200, URZ ;  /* 0x000042002b047890 */ /* 0x000fe2000fffe0ff */
[----:B------:R-:W-:Y:S01]  /*5db0*/  LOP3.LUT P0, RZ, R79, 0x80, RZ, 0xc0, !PT ;  /* 0x000000804fff7812 */ /* 0x000fe2000780c0ff */
[----:B------:R-:W-:Y:S01]  /*5dc0*/  IMAD.MOV.U32 R36, RZ, RZ, RZ ;  /* 0x000000ffff247224 */ /* 0x000fe200078e00ff */
[----:B------:R-:W2:Y:S01]  /*5dd0*/  LDC.64 R76, c[0x0][0x890] ;  /* 0x00022400ff4c7b82 */ /* 0x000ea20000000a00 */
[----:B------:R-:W-:Y:S01]  /*5de0*/  LOP3.LUT R5, R5, 0x200000, RZ, 0xc0, !PT ;  /* 0x0020000005057812 */ /* 0x000fe200078ec0ff */
[----:B------:R-:W-:Y:S01]  /*5df0*/  IMAD.MOV.U32 R88, RZ, RZ, RZ ;  /* 0x000000ffff587224 */ /* 0x000fe200078e00ff */
[----:B------:R-:W-:Y:S01]  /*5e00*/  LOP3.LUT R4, R6, 0x10, R4, 0xf8, !PT ;  /* 0x0000001006047812 */ /* 0x000fe200078ef804 */
[----:B------:R-:W-:Y:S01]  /*5e10*/  IMAD.U32 R89, RZ, RZ, UR4 ;  /* 0x00000004ff597e24 */ /* 0x000fe2000f8e00ff */
[----:B------:R-:W-:Y:S01]  /*5e20*/  LOP3.LUT R37, R5, 0x400000, R37, 0xf8, !PT ;  /* 0x0040000005257812 */ /* 0x000fe200078ef825 */
[----:B------:R-:W3:Y:S01]  /*5e30*/  LDCU UR58, c[0x0][0x370] ;  /* 0x00006e00ff3a77ac */ /* 0x000ee20008000800 */
[----:B------:R-:W4:Y:S01]  /*5e40*/  LDS R0, [UR43+0x180] ;  /* 0x0001802bff007984 */ /* 0x000f220008000800 */
[----:B------:R-:W1:Y:S01]  /*5e50*/  LDC.64 R72, c[0x0][0x8b0] ;  /* 0x00022c00ff487b82 */ /* 0x000e620000000a00 */
[----:B------:R-:W-:Y:S01]  /*5e60*/  LOP3.LUT R78, R78, R4, RZ, 0xfc, !PT ;  /* 0x000000044e4e7212 */ /* 0x000fe200078efcff */
[----:B------:R-:W1:Y:S01]  /*5e70*/  LDCU.64 UR62, c[0x0][0x348] ;  /* 0x00006900ff3e77ac */ /* 0x000e620008000a00 */
[----:B------:R-:W-:Y:S01]  /*5e80*/  LOP3.LUT R90, R90, 0x60, RZ, 0xc0, !PT ;  /* 0x000000605a5a7812 */ /* 0x000fe200078ec0ff */
[----:B------:R-:W1:Y:S04]  /*5e90*/  LDCU UR42, c[0x0][0xb0c] ;  /* 0x00016180ff2a77ac */ /* 0x000e680008000800 */
[----:B------:R-:W1:Y:S01]  /*5ea0*/  LDC.64 R70, c[0x0][0x8a8] ;  /* 0x00022a00ff467b82 */ /* 0x000e620000000a00 */
[----:B------:R-:W1:Y:S01]  /*5eb0*/  LDCU UR39, c[0x0][0xb30] ;  /* 0x00016600ff2777ac */ /* 0x000e620008000800 */
[----:B------:R-:W1:Y:S01]  /*5ec0*/  LDCU.64 UR56, c[0x0][0x888] ;  /* 0x00011100ff3877ac */ /* 0x000e620008000a00 */
[----:B------:R-:W1:Y:S01]  /*5ed0*/  LDCU.64 UR40, c[0x0][0xb28] ;  /* 0x00016500ff2877ac */ /* 0x000e620008000a00 */
[----:B------:R-:W1:Y:S01]  /*5ee0*/  LDCU.128 UR52, c[0x0][0xb10] ;  /* 0x00016200ff3477ac */ /* 0x000e620008000c00 */
[----:B------:R-:W1:Y:S01]  /*5ef0*/  LDCU UR47, c[0x0][0x374] ;  /* 0x00006e80ff2f77ac */ /* 0x000e620008000800 */
[----:B------:R-:W-:Y:S01]  /*5f00*/  UIADD3 UR60, UPT, UPT, UR43, 0x200, URZ ;  /* 0x000002002b3c7890 */ /* 0x000fe2000fffe0ff */
[----:B----4-:R-:W-:Y:S01]  /*5f10*/  IMAD.IADD R37, R0, 0x1, R37 ;  /* 0x0000000100257824 */ /* 0x010fe200078e0225 */
[----:B--23--:R-:W-:-:S10]  /*5f20*/  P2R R0, PR, RZ, 0x1 ;  /* 0x00000001ff007803 */ /* 0x00cfd40000000000 */
.L_x_146:
[C---:B------:R-:W-:Y:S02]  /*5f30*/  LEA R3, R84.reuse, UR43, 0x3 ;  /* 0x0000002b54037c11 */ /* 0x040fe4000f8e18ff */
[----:B------:R-:W-:Y:S02]  /*5f40*/  SHF.L.U32 R0, R87, 0x1f, RZ ;  /* 0x0000001f57007819 */ /* 0x000fe400000006ff */
[----:B------:R-:W-:Y:S02]  /*5f50*/  LEA R4, R84, UR43, 0x4 ;  /* 0x0000002b54047c11 */ /* 0x000fe4000f8e20ff */
[----:B------:R-:W2:Y:S02]  /*5f60*/  SYNCS.PHASECHK.TRANS64.TRYWAIT P0, [R3+URZ+0xd0], R0 ;  /* 0x0000d000030075a7 */ /* 0x000ea400080011ff */
[----:B-12---:R-:W-:Y:S05]  /*5f70*/  @!P0 BRA `(.L_x_105) ;  /* 0x0000005000688947 */ /* 0x006fea0003800000 */
.L_x_201:
[----:B------:R-:W3:Y:S01]  /*5f80*/  LDS.128 R4, [R4+0x160] ;  /* 0x0001600004047984 */ /* 0x000ee20000000c00 */
[----:B------:R-:W-:Y:S01]  /*5f90*/  UISETP.GE.AND UP0, UPT, UR45, 0x1, UPT ;  /* 0x000000012d00788c */ /* 0x000fe2000bf06270 */
[----:B------:R-:W-:Y:S01]  /*5fa0*/  @!PT LDS RZ, [RZ] ;  /* 0x00000000fffff984 */ /* 0x000fe20000000800 */
[----:B------:R-:W-:Y:S01]  /*5fb0*/  @!PT LDS RZ, [RZ] ;  /* 0x00000000fffff984 */ /* 0x000fe20000000800 */
[----:B------:R-:W-:Y:S01]  /*5fc0*/  @!PT LDS RZ, [RZ] ;  /* 0x00000000fffff984 */ /* 0x000fe20000000800 */
[----:B------:R-:W-:Y:S01]  /*5fd0*/  @!PT LDS RZ, [RZ] ;  /* 0x00000000fffff984 */ /* 0x000fe20000000800 */
[----:B------:R4:W-:Y:S06]  /*5fe0*/  MEMBAR.ALL.CTA ;  /* 0x0000000000007992 */ /* 0x0009ec0000008000 */
[----:B----4-:R-:W4:Y:S01]  /*5ff0*/  FENCE.VIEW.ASYNC.S ;  /* 0x00000000000073c6 */ /* 0x010f220000000000 */
[----:B---3--:R-:W-:Y:S11]  /*6000*/  LOP3.LUT P0, RZ, R6, 0x1, RZ, 0xc0, !PT ;  /* 0x0000000106ff7812 */ /* 0x008ff6000780c0ff */
[----:B------:R-:W-:Y:S02]  /*6010*/  @!UPT UIADD3 URZ, UPT, UPT, URZ, URZ, URZ ;  /* 0x000000fffffff290 */ /* 0x000fe4000fffe0ff */
[----:B----4-:R-:W-:Y:S01]  /*6020*/  VOTEU.ANY UP1, P0 ;  /* 0x0000000000ff7886 */ /* 0x010fe20000020100 */
[----:B------:R-:W-:Y:S01]  /*6030*/  PLOP3.LUT P0, PT, PT, PT, UP1, 0x80, 0x8 ;  /* 0x000000000008781c */ /* 0x000fe20003f0f018 */
[----:B------:R-:W-:Y:S11]  /*6040*/  UP2UR UR44, UPR, URZ, 0x2 ;  /* 0x00000002ff2c7883 */ /* 0x000ff60008000000 */
[----:B------:R-:W-:Y:S01]  /*6050*/  @!UPT UIADD3 URZ, UPT, UPT, URZ, URZ, URZ ;  /* 0x000000fffffff290 */ /* 0x000fe2000fffe0ff */
        /* <DEDUP_REMOVED lines=13> */
[----:B------:R-:W3:Y:S01]  /*6130*/  LDCU UR12, c[0x0][0xb20] ;  /* 0x00016400ff0c77ac */ /* 0x000ee20008000800 */
[----:B-1----:R-:W-:Y:S02]  /*6140*/  UIMAD.WIDE.U32 UR4, UR47, UR55, URZ ;  /* 0x000000372f0472a5 */ /* 0x002fe4000f8e00ff */
[----:B------:R-:W-:Y:S02]  /*6150*/  UIMAD.WIDE.U32 UR6, UR58, UR52, URZ ;  /* 0x000000343a0672a5 */ /* 0x000fe4000f8e00ff */
[----:B------:R-:W-:Y:S02]  /*6160*/  UISETP.NE.AND UP0, UPT, UR54, 0x1, UPT ;  /* 0x000000013600788c */ /* 0x000fe4000bf05270 */
[----:B------:R-:W-:Y:S02]  /*6170*/  UIMAD.WIDE.U32 UR8, UR37, UR55, URZ ;  /* 0x00000037250872a5 */ /* 0x000fe4000f8e00ff */
[----:B------:R-:W-:Y:S02]  /*6180*/  UIMAD.WIDE.U32 UR10, UR38, UR52, URZ ;  /* 0x00000034260a72a5 */ /* 0x000fe4000f8e00ff */
[----:B------:R-:W-:Y:S02]  /*6190*/  UISETP.NE.AND UP1, UPT, UR42, 0x1, UPT ;  /* 0x000000012a00788c */ /* 0x000fe4000bf25270 */
[----:B------:R-:W-:Y:S01]  /*61a0*/  UISETP.NE.AND UP2, UPT, UR45, 0x1, UPT ;  /* 0x000000012d00788c */ /* 0x000fe2000bf45270 */
[----:B------:R-:W-:Y:S02]  /*61b0*/  UMOV UR4, UR5 ;  /* 0x0000000500047c82 */ /* 0x000fe40008000000 */
[----:B---3--:R-:W-:Y:S03]  /*61c0*/  USHF.R.U32.HI UR5, URZ, UR12, UR4 ;  /* 0x0000000cff057299 */ /* 0x008fe60008011604 */
[----:B------:R-:W-:Y:S02]  /*61d0*/  UMOV UR4, UR7 ;  /* 0x0000000700047c82 */ /* 0x000fe40008000000 */
[----:B------:R-:W-:Y:S02]  /*61e0*/  USHF.R.U32.HI UR7, URZ, UR53, UR4 ;  /* 0x00000035ff077299 */ /* 0x000fe40008011604 */
[----:B------:R-:W-:Y:S02]  /*61f0*/  USEL UR4, UR47, UR5, !UP0 ;  /* 0x000000052f047287 */ /* 0x000fe4000c000000 */
[----:B------:R-:W-:Y:S01]  /*6200*/  USEL UR7, UR58, UR7, !UP1 ;  /* 0x000000073a077287 */ /* 0x000fe2000c800000 */
[----:B------:R-:W-:Y:S01]  /*6210*/  UMOV UR5, UR9 ;  /* 0x0000000900057c82 */ /* 0x000fe20008000000 */
[----:B------:R-:W-:Y:S02]  /*6220*/  UIMAD.WIDE.U32 UR8, UR4, UR40, URZ ;  /* 0x00000028040872a5 */ /* 0x000fe4000f8e00ff */
[----:B------:R-:W-:Y:S03]  /*6230*/  USHF.R.U32.HI UR6, URZ, UR12, UR5 ;  /* 0x0000000cff067299 */ /* 0x000fe60008011605 */
[----:B------:R-:W-:Y:S01]  /*6240*/  UMOV UR5, UR11 ;  /* 0x0000000b00057c82 */ /* 0x000fe20008000000 */
[----:B------:R-:W-:Y:S02]  /*6250*/  UIMAD.WIDE.U32 UR10, UR7, UR40, URZ ;  /* 0x00000028070a72a5 */ /* 0x000fe4000f8e00ff */
[----:B------:R-:W-:Y:S02]  /*6260*/  USHF.R.U32.HI UR12, URZ, UR53, UR5 ;  /* 0x00000035ff0c7299 */ /* 0x000fe40008011605 */
[----:B------:R-:W-:Y:S01]  /*6270*/  USEL UR6, UR37, UR6, !UP0 ;  /* 0x0000000625067287 */ /* 0x000fe2000c000000 */
[----:B------:R-:W-:Y:S02]  /*6280*/  UMOV UR5, UR9 ;  /* 0x0000000900057c82 */ /* 0x000fe40008000000 */
[----:B------:R-:W-:Y:S01]  /*6290*/  UMOV UR10, UR11 ;  /* 0x0000000b000a7c82 */ /* 0x000fe20008000000 */
[----:B------:R-:W-:Y:S02]  /*62a0*/  @UP2 USHF.R.U32.HI UR4, URZ, UR41, UR5 ;  /* 0x00000029ff042299 */ /* 0x000fe40008011605 */
[----:B------:R-:W-:Y:S02]  /*62b0*/  @UP2 USHF.R.U32.HI UR7, URZ, UR41, UR10 ;  /* 0x00000029ff072299 */ /* 0x000fe4000801160a */
[----:B------:R-:W-:Y:S02]  /*62c0*/  UIMAD UR4, UR45, UR4, URZ ;  /* 0x000000042d0472a4 */ /* 0x000fe4000f8e02ff */
        /* <DEDUP_REMOVED lines=8> */
[----:B------:R-:W-:Y:S02]  /*6350*/  USEL UR11, UR6, UR4, !UP2 ;  /* 0x00000004060b7287 */ /* 0x000fe4000d000000 */
[----:B------:R-:W-:Y:S02]  /*6360*/  UIADD3 UR8, UPT, UPT, -UR5, URZ, URZ ;  /* 0x000000ff05087290 */ /* 0x000fe4000fffe1ff */
[----:B------:R-:W-:Y:S01]  /*6370*/  UIADD3 UR10, UPT, UPT, -UR11, URZ, URZ ;  /* 0x000000ff0b0a7290 */ /* 0x000fe2000fffe1ff */
[----:B------:R-:W-:Y:S01]  /*6380*/  @!UP0 UMOV UR4, UR9 ;  /* 0x0000000900048c82 */ /* 0x000fe20008000000 */
[----:B------:R-:W-:Y:S02]  /*6390*/  UIADD3 UR9, UPT, UPT, -UR6, URZ, URZ ;  /* 0x000000ff06097290 */ /* 0x000fe4000fffe1ff */
[----:B------:R-:W-:Y:S02]  /*63a0*/  @!UP0 USHF.R.U32.HI UR4, URZ, UR41, UR4 ;  /* 0x00000029ff048299 */ /* 0x000fe40008011604 */
[----:B------:R-:W-:Y:S02]  /*63b0*/  UIMAD UR10, UR45, UR10, UR6 ;  /* 0x0000000a2d0a72a4 */ /* 0x000fe4000f8e0206 */
[----:B------:R-:W-:Y:S04]  /*63c0*/  @!UP0 USEL UR4, UR5, UR4, !UP2 ;  /* 0x0000000405048287 */ /* 0x000fe8000d000000 */
[----:B------:R-:W-:Y:S02]  /*63d0*/  @!UP0 UIMAD UR10, UR7, UR10, UR4 ;  /* 0x0000000a070a82a4 */ /* 0x000fe4000f8e0204 */
[----:B------:R-:W-:Y:S02]  /*63e0*/  @!UP0 UIADD3 UR11, UPT, UPT, UR11, -UR4, URZ ;  /* 0x800000040b0b8290 */ /* 0x000fe4000fffe0ff */
[----:B------:R-:W-:Y:S02]  /*63f0*/  UIMAD UR7, UR42, UR8, UR38 ;  /* 0x000000082a0772a4 */ /* 0x000fe4000f8e0226 */
[----:B------:R-:W-:Y:S02]  /*6400*/  @!UP0 UIMAD UR6, UR11, UR45, UR5 ;  /* 0x0000002d0b0682a4 */ /* 0x000fe4000f8e0205 */
[----:B------:R-:W-:Y:S01]  /*6410*/  UIMAD UR4, UR54, UR9, UR37 ;  /* 0x00000009360472a4 */ /* 0x000fe2000f8e0225 */
[----:B------:R-:W-:Y:S02]  /*6420*/  @!UP0 UMOV UR5, UR10 ;  /* 0x0000000a00058c82 */ /* 0x000fe40008000000 */
[----:B------:R-:W-:Y:S02]  /*6430*/  UIMAD UR38, UR5, UR42, UR7 ;  /* 0x0000002a052672a4 */ /* 0x000fe4000f8e0207 */
[----:B------:R-:W-:Y:S11]  /*6440*/  UIMAD UR37, UR6, UR54, UR4 ;  /* 0x00000036062572a4 */ /* 0x000ff6000f8e0204 */
[----:B------:R-:W-:Y:S01]  /*6450*/  @!UPT UIADD3 URZ, UPT, UPT, URZ, URZ, URZ ;  /* 0x000000fffffff290 */ /* 0x000fe2000fffe0ff */
.L_x_106:
[----:B-1----:R-:W-:Y:S01]  /*6460*/  UISETP.NE.AND UP0, UPT, UR39, 0x1, UPT ;  /* 0x000000012700788c */ /* 0x002fe2000bf05270 */
[----:B------:R-:W-:Y:S01]  /*6470*/  IADD3 R84, PT, PT, R84, 0x1, RZ ;  /* 0x0000000154547810 */ /* 0x000fe20007ffe0ff */
[----:B------:R-:W-:Y:S02]  /*6480*/  USHF.L.U32 UR50, UR20, 0x6, URZ ;  /* 0x0000000614327899 */ /* 0x000fe400080006ff */
[----:B------:R-:W-:Y:S07]  /*6490*/  USHF.L.U32 UR49, UR32, 0x8, URZ ;  /* 0x0000000820317899 */ /* 0x000fee00080006ff */
[----:B------:R-:W1:Y:S01]  /*64a0*/  @!UP0 LDCU.128 UR12, c[0x0][0xb10] ;  /* 0x00016200ff0c87ac */ /* 0x000e620008000c00 */
[----:B------:R-:W3:Y:S01]  /*64b0*/  @!UP0 LDCU UR5, c[0x0][0xb0c] ;  /* 0x00016180ff0587ac */ /* 0x000ee20008000800 */
[----:B------:R-:W4:Y:S01]  /*64c0*/  @!UP0 LDCU UR10, c[0x0][0xb20] ;  /* 0x00016400ff0a87ac */ /* 0x000f220008000800 */
[----:B-1----:R-:W-:Y:S02]  /*64d0*/  UIMAD.WIDE.U32 UR8, UR38, UR12, URZ ;  /* 0x0000000c260872a5 */ /* 0x002fe4000f8e00ff */
[----:B------:R-:W-:Y:S02]  /*64e0*/  UIMAD.WIDE.U32 UR6, UR37, UR15, URZ ;  /* 0x0000000f250672a5 */ /* 0x000fe4000f8e00ff */
[----:B------:R-:W-:Y:S03]  /*64f0*/  @!UP0 UISETP.NE.AND UP1, UPT, UR14, 0x1, UPT ;  /* 0x000000010e00888c */ /* 0x000fe6000bf25270 */
[----:B------:R-:W-:Y:S01]  /*6500*/  @!UP0 UMOV UR4, UR9 ;  /* 0x0000000900048c82 */ /* 0x000fe20008000000 */
[----:B---3--:R-:W-:Y:S02]  /*6510*/  @!UP0 UISETP.NE.AND UP2, UPT, UR5, 0x1, UPT ;  /* 0x000000010500888c */ /* 0x008fe4000bf45270 */
[----:B------:R-:W-:Y:S01]  /*6520*/  @!UP0 USHF.R.U32.HI UR4, URZ, UR13, UR4 ;  /* 0x0000000dff048299 */ /* 0x000fe20008011604 */
[----:B------:R-:W-:Y:S02]  /*6530*/  @!UP0 UMOV UR6, UR7 ;  /* 0x0000000700068c82 */ /* 0x000fe40008000000 */
[----:B----4-:R-:W-:Y:S02]  /*6540*/  @!UP0 USHF.R.U32.HI UR6, URZ, UR10, UR6 ;  /* 0x0000000aff068299 */ /* 0x010fe40008011606 */
[----:B------:R-:W-:Y:S02]  /*6550*/  @!UP0 USEL UR7, UR38, UR4, !UP2 ;  /* 0x0000000426078287 */ /* 0x000fe4000d000000 */
[----:B------:R-:W-:Y:S04]  /*6560*/  @!UP0 USEL UR6, UR37, UR6, !UP1 ;  /* 0x0000000625068287 */ /* 0x000fe8000c800000 */
[----:B------:R-:W-:Y:S02]  /*6570*/  @!UP0 UIADD3 UR4, UPT, UPT, -UR7, UR6, URZ ;  /* 0x0000000607048290 */ /* 0x000fe4000fffe1ff */
[----:B------:R-:W-:Y:S02]  /*6580*/  @!UP0 UIADD3 UR6, UPT, UPT, UR7, -UR6, URZ ;  /* 0x8000000607068290 */ /* 0x000fe4000fffe0ff */
[----:B------:R-:W-:Y:S02]  /*6590*/  @!UP0 UIMAD UR38, UR4, UR5, UR38 ;  /* 0x00000005042682a4 */ /* 0x000fe4000f8e0226 */
[----:B------:R-:W-:Y:S02]  /*65a0*/  @!UP0 UIMAD UR37, UR6, UR14, UR37 ;  /* 0x0000000e062582a4 */ /* 0x000fe4000f8e0225 */
[----:B------:R-:W-:Y:S09]  /*65b0*/  ULOP3.LUT UP0, URZ, UR60, 0x90, URZ, 0xc0, !UPT ;  /* 0x000000903cff7892 */ /* 0x000ff2000f80c0ff */
[----:B------:R-:W-:Y:S05]  /*65c0*/  BRA.U !UP0, `(.L_x_107) ;  /* 0x0000000108407547 */ /* 0x000fea000b800000 */
[----:B------:R-:W1:Y:S01]  /*65d0*/  LDCU.64 UR8, c[0x4][0x88] ;  /* 0x01001100ff0877ac */ /* 0x000e620008000a00 */
[----:B------:R-:W-:Y:S01]  /*65e0*/  MOV R3, 0x0 ;  /* 0x0000000000037802 */ /* 0x000fe20000000f00 */
[----:B------:R-:W-:Y:S02]  /*65f0*/  HFMA2 R12, -RZ, RZ, 0, 5.9604644775390625e-08 ;  /* 0x00000001ff0c7431 */ /* 0x000fe400000001ff */
[----:B------:R-:W-:Y:S02]  /*6600*/  IMAD.MOV.U32 R8, RZ, RZ, 0x70 ;  /* 0x00000070ff087424 */ /* 0x000fe400078e00ff */
[----:B------:R-:W-:Y:S01]  /*6610*/  IMAD.MOV.U32 R13, RZ, RZ, RZ ;  /* 0x000000ffff0d7224 */ /* 0x000fe200078e00ff */
[----:B------:R-:W3:Y:S01]  /*6620*/  LDCU.64 UR6, c[0x4][0x90] ;  /* 0x01001200ff0677ac */ /* 0x000ee20008000a00 */
[----:B------:R-:W4:Y:S01]  /*6630*/  LDC.64 R2, c[0x4][R3] ;  /* 0x0100000003027b82 */ /* 0x000f220000000a00 */
[----:B------:R-:W2:Y:S01]  /*6640*/  LDCU.64 UR4, c[0x4][0x8] ;  /* 0x01000100ff0477ac */ /* 0x000ea20008000a00 */
[----:B-1----:R-:W-:Y:S01]  /*6650*/  MOV R5, UR9 ;  /* 0x0000000900057c02 */ /* 0x002fe20008000f00 */
[----:B------:R-:W-:Y:S01]  /*6660*/  IMAD.U32 R4, RZ, RZ, UR8 ;  /* 0x00000008ff047e24 */ /* 0x000fe2000f8e00ff */
[----:B---3--:R-:W-:Y:S01]  /*6670*/  MOV R7, UR7 ;  /* 0x0000000700077c02 */ /* 0x008fe20008000f00 */
[----:B------:R-:W-:Y:S01]  /*6680*/  IMAD.U32 R6, RZ, RZ, UR6 ;  /* 0x00000006ff067e24 */ /* 0x000fe2000f8e00ff */
[----:B--2---:R-:W-:Y:S01]  /*6690*/  MOV R11, UR5 ;  /* 0x00000005000b7c02 */ /* 0x004fe20008000f00 */
[----:B------:R-:W-:Y:S02]  /*66a0*/  IMAD.U32 R10, RZ, RZ, UR4 ;  /* 0x00000004ff0a7e24 */ /* 0x000fe4000f8e00ff */
[----:B------:R-:W-:Y:S07]  /*66b0*/  LEPC R20, `(.L_x_107) ;  /* 0x000000001014794e */ /* 0x000fee0000000000 */
[----:B----45:R-:W-:Y:S05]  /*66c0*/  CALL.ABS.NOINC R2 ;  /* 0x0000000002007343 */ /* 0x030fea0003c00000 */
.L_x_107:
[----:B------:R-:W-:Y:S01]  /*66d0*/  LOP3.LUT P0, RZ, R89, 0x90, RZ, 0xc0, !PT ;  /* 0x0000009059ff7812 */ /* 0x000fe2000780c0ff */
[----:B------:R-:W-:Y:S11]  /*66e0*/  BSSY.RECONVERGENT B6, `(.L_x_108) ;  /* 0x0000013000067945 */ /* 0x000ff60003800200 */
[----:B------:R-:W-:Y:S01]  /*66f0*/  @!UPT UIADD3 URZ, UPT, UPT, URZ, URZ, URZ ;  /* 0x000000fffffff290 */ /* 0x000fe2000fffe0ff */
[----:B------:R-:W-:Y:S05]  /*6700*/  @!P0 BRA `(.L_x_109) ;  /* 0x0000000000408947 */ /* 0x000fea0003800000 */
        /* <DEDUP_REMOVED lines=16> */
.L_x_109:
[----:B------:R-:W-:Y:S05]  /*6810*/  BSYNC.RECONVERGENT B6 ;  /* 0x0000000000067941 */ /* 0x000fea0003800200 */
.L_x_108:
[----:B------:R-:W-:Y:S02]  /*6820*/  ISETP.NE.U32.AND P0, PT, RZ, UR56, PT ;  /* 0x00000038ff007c0c */ /* 0x000fe4000bf05070 */
[C---:B------:R-:W-:Y:S02]  /*6830*/  ISETP.NE.U32.AND P4, PT, R76.reuse, RZ, PT ;  /* 0x000000ff4c00720c */ /* 0x040fe40003f85070 */
[----:B------:R-:W-:Y:S02]  /*6840*/  ISETP.NE.U32.AND P1, PT, R76, RZ, PT ;  /* 0x000000ff4c00720c */ /* 0x000fe40003f25070 */
[----:B------:R-:W-:Y:S02]  /*6850*/  ISETP.NE.AND.EX P0, PT, RZ, UR57, PT, P0 ;  /* 0x00000039ff007c0c */ /* 0x000fe4000bf05300 */
[C---:B------:R-:W-:Y:S02]  /*6860*/  ISETP.NE.AND.EX P4, PT, R77.reuse, RZ, PT, P4 ;  /* 0x000000ff4d00720c */ /* 0x040fe40003f85340 */
[----:B------:R-:W-:Y:S02]  /*6870*/  ISETP.NE.AND.EX P1, PT, R77, RZ, P0, P1 ;  /* 0x000000ff4d00720c */ /* 0x000fe40000725310 */
[----:B------:R-:W-:Y:S02]  /*6880*/  ISETP.NE.U32.AND P5, PT, R72, RZ, PT ;  /* 0x000000ff4800720c */ /* 0x000fe40003fa5070 */
[----:B------:R-:W-:Y:S02]  /*6890*/  ISETP.NE.U32.AND P2, PT, RZ, UR56, PT ;  /* 0x00000038ff007c0c */ /* 0x000fe4000bf45070 */
[----:B------:R-:W-:Y:S02]  /*68a0*/  PLOP3.LUT P0, PT, PT, PT, PT, 0x8, 0x80 ;  /* 0x000000000080781c */ /* 0x000fe40003f0e170 */
[----:B------:R-:W-:Y:S02]  /*68b0*/  ISETP.NE.AND.EX P5, PT, R73, RZ, PT, P5 ;  /* 0x000000ff4900720c */ /* 0x000fe40003fa5350 */
[----:B------:R-:W-:Y:S03]  /*68c0*/  ISETP.NE.AND.EX P2, PT, RZ, UR57, PT, P2 ;  /* 0x00000039ff007c0c */ /* 0x000fe6000bf45320 */
[----:B------:R-:W-:Y:S01]  /*68d0*/  @!P1 PLOP3.LUT P0, PT, P4, PT, PT, 0x80, 0x8 ;  /* 0x000000000008981c */ /* 0x000fe2000270f070 */
[----:B------:R-:W-:Y:S01]  /*68e0*/  @!UPT UIADD3 URZ, UPT, UPT, URZ, URZ, URZ ;  /* 0x000000fffffff290 */ /* 0x000fe2000fffe0ff */
[----:B------:R-:W-:Y:S11]  /*68f0*/  @!P4 BRA `(.L_x_110) ;  /* 0x000000000030c947 */ /* 0x000ff60003800000 */
[----:B------:R-:W-:Y:S01]  /*6900*/  ISETP.NE.U32.AND P3, PT, R74, RZ, PT ;  /* 0x000000ff4a00720c */ /* 0x000fe20003f65070 */
[----:B------:R-:W1:Y:S01]  /*6910*/  LDCU.64 UR4, c[0x0][0x358] ;  /* 0x00006b00ff0477ac */ /* 0x000e620008000a00 */
[----:B------:R-:W-:Y:S02]  /*6920*/  IMAD.MOV.U32 R80, RZ, RZ, 0x1 ;  /* 0x00000001ff507424 */ /* 0x000fe400078e00ff */
[----:B------:R-:W-:Y:S11]  /*6930*/  ISETP.NE.AND.EX P3, PT, R75, RZ, PT, P3 ;  /* 0x000000ff4b00720c */ /* 0x000ff60003f65330 */
[----:B------:R-:W-:Y:S02]  /*6940*/  @!UPT UIADD3 URZ, UPT, UPT, URZ, URZ, URZ ;  /* 0x000000fffffff290 */ /* 0x000fe4000fffe0ff */
[----:B------:R-:W3:Y:S01]  /*6950*/  @P3 LDC.64 R2, c[0x0][0x888] ;  /* 0x00022200ff023b82 */ /* 0x000ee20000000a00 */
[----:B--2---:R-:W-:Y:S04]  /*6960*/  @P3 IMAD R0, R76, UR36, RZ ;  /* 0x000000244c003c24 */ /* 0x004fe8000f8e02ff */
[----:B---3--:R-:W-:Y:S04]  /*6970*/  @P3 IMAD.WIDE R2, R0, 0x4, R2 ;  /* 0x0000000400023825 */ /* 0x008fe800078e0202 */
[----:B------:R-:W-:Y:S01]  /*6980*/  HFMA2 R0, -RZ, RZ, 0, 5.9604644775390625e-08 ;  /* 0x00000001ff007431 */ /* 0x000fe200000001ff */
[----:B-1---5:R1:W5:Y:S04]  /*6990*/  @P3 LDG.E R40, desc[UR4][R2.64] ;  /* 0x0000000402283981 */ /* 0x022368000c1e1900 */
[----:B------:R-:W-:Y:S01]  /*69a0*/  @!P3 PRMT R80, R0, 0x7610, R80 ;  /* 0x000076100050b816 */ /* 0x000fe20000000050 */
[----:B-1----:R-:W3:Y:S06]  /*69b0*/  @!P3 LDC R40, c[0x0][0x880] ;  /* 0x00022000ff28bb82 */ /* 0x002eec0000000800 */
.L_x_110:
[----:B------:R-:W-:Y:S05]  /*69c0*/  @!P5 BRA `(.L_x_111) ;  /* 0x000000000024d947 */ /* 0x000fea0003800000 */
[----:B------:R-:W-:Y:S01]  /*69d0*/  ISETP.NE.U32.AND P3, PT, R70, RZ, PT ;  /* 0x000000ff4600720c */ /* 0x000fe20003f65070 */
[----:B------:R-:W1:Y:S03]  /*69e0*/  LDCU.64 UR4, c[0x0][0x358] ;  /* 0x00006b00ff0477ac */ /* 0x000e660008000a00 */
[----:B------:R-:W-:Y:S11]  /*69f0*/  ISETP.NE.AND.EX P3, PT, R71, RZ, PT, P3 ;  /* 0x000000ff4700720c */ /* 0x000ff60003f65330 */
[----:B------:R-:W-:Y:S02]  /*6a00*/  @!UPT UIADD3 URZ, UPT, UPT, URZ, URZ, URZ ;  /* 0x000000fffffff290 */ /* 0x000fe4000fffe0ff */
[----:B------:R-:W4:Y:S01]  /*6a10*/  @P3 LDC.64 R2, c[0x0][0x8a8] ;  /* 0x00022a00ff023b82 */ /* 0x000f220000000a00 */
[----:B--2---:R-:W-:Y:S04]  /*6a20*/  @P3 IMAD R0, R72, UR36, RZ ;  /* 0x0000002448003c24 */ /* 0x004fe8000f8e02ff */
[----:B----4-:R-:W-:Y:S05]  /*6a30*/  @P3 IMAD.WIDE R2, R0, 0x4, R2 ;  /* 0x0000000400023825 */ /* 0x010fea00078e0202 */
[----:B-1---5:R1:W5:Y:S02]  /*6a40*/  @P3 LDG.E R38, desc[UR4][R2.64] ;  /* 0x0000000402263981 */ /* 0x022364000c1e1900 */
[----:B-1----:R-:W4:Y:S02]  /*6a50*/  @!P3 LDC R38, c[0x0][0x8a0] ;  /* 0x00022800ff26bb82 */ /* 0x002f240000000800 */
.L_x_111:
[----:B---3-5:R-:W-:Y:S01]  /*6a60*/  ISETP.NE.AND P3, PT, R40, RZ, PT ;  /* 0x000000ff2800720c */ /* 0x028fe20003f65270 */
[----:B------:R-:W-:Y:S01]  /*6a70*/  BSSY B1, `(.L_x_112) ;  /* 0x000003f000017945 */ /* 0x000fe20003800000 */
[----:B------:R-:W-:Y:S01]  /*6a80*/  SEL R2, RZ, 0xffffffff, P2 ;  /* 0xffffffffff027807 */ /* 0x000fe20001000000 */
[----:B------:R-:W-:Y:S01]  /*6a90*/  IMAD.MOV.U32 R52, RZ, RZ, 0x1 ;  /* 0x00000001ff347424 */ /* 0x000fe200078e00ff */
[----:B--2---:R-:W-:Y:S01]  /*6aa0*/  @!P1 SEL R0, RZ, 0xffffffff, P3 ;  /* 0xffffffffff009807 */ /* 0x004fe20001800000 */
[----:B------:R-:W-:Y:S01]  /*6ab0*/  IMAD R39, R36, 0x80, R37 ;  /* 0x0000008024277824 */ /* 0x000fe200078e0225 */
[----:B------:R-:W-:Y:S02]  /*6ac0*/  LOP3.LUT P2, RZ, R80, 0xff, RZ, 0xc0, !PT ;  /* 0x000000ff50ff7812 */ /* 0x000fe4000784c0ff */
[----:B------:R-:W-:Y:S02]  /*6ad0*/  CS2R R50, SRZ ;  /* 0x0000000000327805 */ /* 0x000fe4000001ff00 */
[----:B------:R-:W-:Y:S02]  /*6ae0*/  LEA R3, R86, UR43, 0x3 ;  /* 0x0000002b56037c11 */ /* 0x000fe4000f8e18ff */
[----:B------:R-:W-:Y:S02]  /*6af0*/  CS2R R48, SRZ ;  /* 0x0000000000307805 */ /* 0x000fe4000001ff00 */
[----:B------:R-:W-:Y:S02]  /*6b00*/  @P0 SEL R0, R2, R0, !P2 ;  /* 0x0000000002000207 */ /* 0x000fe40005000000 */
[----:B------:R-:W-:Y:S02]  /*6b10*/  CS2R R46, SRZ ;  /* 0x00000000002e7805 */ /* 0x000fe4000001ff00 */
[----:B------:R-:W-:Y:S02]  /*6b20*/  LEA R83, R36, UR43, 0x3 ;  /* 0x0000002b24537c11 */ /* 0x000fe4000f8e18ff */
[----:B------:R-:W-:Y:S02]  /*6b30*/  CS2R R44, SRZ ;  /* 0x00000000002c7805 */ /* 0x000fe4000001ff00 */
[----:B------:R-:W-:Y:S02]  /*6b40*/  @!P1 LOP3.LUT R0, R0, 0x1, RZ, 0xc0, !PT ;  /* 0x0000000100009812 */ /* 0x000fe400078ec0ff */
[----:B------:R-:W-:Y:S02]  /*6b50*/  SHF.L.U32 R4, R88, 0x1f, RZ ;  /* 0x0000001f58047819 */ /* 0x000fe400000006ff */
[----:B------:R-:W-:Y:S04]  /*6b60*/  ISETP.NE.U32.OR P6, PT, R0, 0x1, P1 ;  /* 0x000000010000780c */ /* 0x000fe80000fc5470 */
[----:B------:R-:W-:Y:S09]  /*6b70*/  P2R R60, PR, RZ, 0x40 ;  /* 0x00000040ff3c7803 */ /* 0x000ff20000000000 */
[----:B------:R-:W-:Y:S04]  /*6b80*/  @P6 SHF.L.U32 R0, R85, 0x1f, RZ ;  /* 0x0000001f55006819 */ /* 0x000fe800000006ff */
[----:B------:R1:W2:Y:S01]  /*6b90*/  @P6 SYNCS.PHASECHK.TRANS64.TRYWAIT P1, [R3+URZ+0x80], R0 ;  /* 0x00008000030065a7 */ /* 0x0002a200080211ff */
[----:B------:R3:W3:Y:S01]  /*6ba0*/  SYNCS.PHASECHK.TRANS64.TRYWAIT P0, [R83+URZ+0xf0], R4 ;  /* 0x0000f004530075a7 */ /* 0x0006e200080011ff */
[----:B-1----:R-:W-:Y:S04]  /*6bb0*/  SEL R0, RZ, 0xffffffff, P3 ;  /* 0xffffffffff007807 */ /* 0x002fe80001800000 */
[----:B------:R-:W-:Y:S04]  /*6bc0*/  @P4 SEL R0, R2, R0, !P2 ;  /* 0x0000000002004207 */ /* 0x000fe80005000000 */
[----:B------:R-:W-:Y:S04]  /*6bd0*/  LOP3.LUT R0, R0, 0x1, RZ, 0xc0, !PT ;  /* 0x0000000100007812 */ /* 0x000fe800078ec0ff */
[----:B------:R-:W-:Y:S04]  /*6be0*/  ISETP.NE.U32.AND P5, PT, R0, 0x1, PT ;  /* 0x000000010000780c */ /* 0x000fe80003fa5070 */
[----:B------:R-:W-:Y:S02]  /*6bf0*/  P2R R53, PR, RZ, 0x20 ;  /* 0x00000020ff357803 */ /* 0x000fe40000000000 */
[----:B--2---:R-:W-:Y:S01]  /*6c00*/  @P6 SEL R52, RZ, 0x1, !P1 ;  /* 0x00000001ff346807 */ /* 0x004fe20004800000 */
[----:B---3--:R-:W-:Y:S06]  /*6c10*/  @!P6 BRA `(.L_x_113) ;  /* 0x000000000090e947 */ /* 0x008fec0003800000 */
[----:B------:R-:W-:Y:S01]  /*6c20*/  @P5 IMAD R5, R86, 0x1000, R78 ;  /* 0x0000100056055824 */ /* 0x000fe200078e024e */
[----:B------:R-:W-:Y:S01]  /*6c30*/  LOP3.LUT P6, RZ, R79, 0x80, RZ, 0xc0, !PT ;  /* 0x000000804fff7812 */ /* 0x000fe200078cc0ff */
[----:B------:R-:W-:Y:S01]  /*6c40*/  BSSY B0, `(.L_x_114) ;  /* 0x000000f000007945 */ /* 0x000fe20003800000 */
[----:B------:R-:W-:Y:S01]  /*6c50*/  ISETP.NE.AND P2, PT, R52, RZ, PT ;  /* 0x000000ff3400720c */ /* 0x000fe20003f45270 */
[----:B------:R-:W-:Y:S01]  /*6c60*/  @P5 VIADD R0, R5, UR43 ;  /* 0x0000002b05005c36 */ /* 0x000fe20008000000 */
[----:B------:R-:W-:Y:S02]  /*6c70*/  PLOP3.LUT P1, PT, PT, PT, PT, 0x8, 0x80 ;  /* 0x000000000080781c */ /* 0x000fe40003f2e170 */
[----:B------:R-:W-:Y:S02]  /*6c80*/  CS2R R46, SRZ ;  /* 0x00000000002e7805 */ /* 0x000fe4000001ff00 */
[----:B------:R-:W-:Y:S01]  /*6c90*/  @P5 PLOP3.LUT P1, PT, P6, PT, PT, 0x80, 0x8 ;  /* 0x000000000008581c */ /* 0x000fe2000372f070 */
[C---:B------:R-:W-:Y:S01]  /*6ca0*/  @P5 VIADD R2, R0.reuse, 0x10 ;  /* 0x0000001000025836 */ /* 0x040fe20000000000 */
[----:B------:R-:W-:Y:S02]  /*6cb0*/  CS2R R44, SRZ ;  /* 0x00000000002c7805 */ /* 0x000fe4000001ff00 */
[----:B------:R-:W-:Y:S02]  /*6cc0*/  CS2R R50, SRZ ;  /* 0x0000000000327805 */ /* 0x000fe4000001ff00 */
[----:B------:R-:W-:Y:S07]  /*6cd0*/  CS2R R48, SRZ ;  /* 0x0000000000307805 */ /* 0x000fee000001ff00 */
[----:B------:R-:W-:Y:S01]  /*6ce0*/  @P1 VIADD R2, R0, 0xfffffff0 ;  /* 0xfffffff000021836 */ /* 0x000fe20000000000 */
[----:B------:R-:W-:Y:S06]  /*6cf0*/  @P2 BRA `(.L_x_115) ;  /* 0x00000000000c2947 */ /* 0x000fec0003800000 */
[----:B------:R-:W-:Y:S04]  /*6d00*/  SHF.L.U32 R0, R85, 0x1f, RZ ;  /* 0x0000001f55007819 */ /* 0x000fe800000006ff */
[----:B------:R-:W1:Y:S02]  /*6d10*/  SYNCS.PHASECHK.TRANS64.TRYWAIT P1, [R3+URZ+0x80], R0 ;  /* 0x00008000030075a7 */ /* 0x000e6400080211ff */
[----:B-1----:R-:W-:Y:S05]  /*6d20*/  @!P1 BRA `(.L_x_116) ;  /* 0x0000004400109947 */ /* 0x002fea0003800000 */
.L_x_115:
[----:B------:R-:W-:Y:S05]  /*6d30*/  BSYNC B0 ;  /* 0x0000000000007941 */ /* 0x000fea0003800000 */
.L_x_114:
[----:B------:R-:W-:Y:S01]  /*6d40*/  ISETP.NE.AND P1, PT, R53, RZ, PT ;  /* 0x000000ff3500720c */ /* 0x000fe20003f25270 */
[----:B-1----:R-:W-:Y:S02]  /*6d50*/  VIADD R3, R3, 0xa0 ;  /* 0x000000a003037836 */ /* 0x002fe40000000000 */
[----:B------:R-:W-:Y:S02]  /*6d60*/  IMAD.U32 R0, RZ, RZ, UR46 ;  /* 0x0000002eff007e24 */ /* 0x000fe4000f8e00ff */
[----:B------:R-:W-:Y:S03]  /*6d70*/  VIADD R86, R86, 0x1 ;  /* 0x0000000156567836 */ /* 0x000fe60000000000 */
[----:B------:R-:W-:Y:S05]  /*6d80*/  PRMT R0, R0, 0x654, R3 ;  /* 0x0000065400007816 */ /* 0x000fea0000000003 */
[----:B------:R1:W2:Y:S04]  /*6d90*/  @P1 LDS.128 R44, [R5+UR43+0x200] ;  /* 0x0002002b052c1984 */ /* 0x0002a80008000c00 */
[----:B------:R1:W3:Y:S01]  /*6da0*/  @P1 LDS.128 R48, [R2+0x200] ;  /* 0x0002000002301984 */ /* 0x0002e20000000c00 */
[C---:B------:R-:W-:Y:S01]  /*6db0*/  ISETP.NE.AND P1, PT, R86.reuse, 0x4, PT ;  /* 0x000000045600780c */ /* 0x040fe20003f25270 */
[----:B------:R-:W-:Y:S01]  /*6dc0*/  @!PT LDS RZ, [RZ] ;  /* 0x00000000fffff984 */ /* 0x000fe20000000800 */
[----:B------:R-:W-:Y:S01]  /*6dd0*/  @!PT LDS RZ, [RZ] ;  /* 0x00000000fffff984 */ /* 0x000fe20000000800 */
[----:B------:R-:W-:Y:S01]  /*6de0*/  @!PT LDS RZ, [RZ] ;  /* 0x00000000fffff984 */ /* 0x000fe20000000800 */
[----:B------:R-:W-:Y:S01]  /*6df0*/  @!PT LDS RZ, [RZ] ;  /* 0x00000000fffff984 */ /* 0x000fe20000000800 */
[----:B------:R5:W-:Y:S06]  /*6e00*/  MEMBAR.ALL.CTA ;  /* 0x0000000000007992 */ /* 0x000bec0000008000 */
[----:B-----5:R-:W5:Y:S01]  /*6e10*/  FENCE.VIEW.ASYNC.S ;  /* 0x00000000000073c6 */ /* 0x020f620000000000 */
[----:B------:R-:W-:Y:S01]  /*6e20*/  SEL R86, R86, RZ, P1 ;  /* 0x000000ff56567207 */ /* 0x000fe20000800000 */
[----:B-----5:R5:W-:Y:S02]  /*6e30*/  SYNCS.ARRIVE.TRANS64.RED.A1T0 RZ, [R0+URZ], RZ ;  /* 0x000000ff00ff79a7 */ /* 0x020be400081004ff */
[----:B-----5:R-:W-:Y:S04]  /*6e40*/  SEL R0, RZ, 0x1, P1 ;  /* 0x00000001ff007807 */ /* 0x020fe80000800000 */
[----:B-12---:R-:W-:Y:S02]  /*6e50*/  LOP3.LUT R85, R85, R0, RZ, 0x3c, !PT ;  /* 0x0000000055557212 */ /* 0x006fe400078e3cff */
.L_x_113:
[----:B------:R-:W-:Y:S05]  /*6e60*/  BSYNC B1 ;  /* 0x0000000000017941 */ /* 0x000fea0003800000 */
.L_x_112:
[----:B------:R-:W-:Y:S04]  /*6e70*/  SHF.R.U32.HI R0, RZ, 0x15, R39 ;  /* 0x00000015ff007819 */ /* 0x000fe80000011627 */
[----:B------:R-:W-:Y:S01]  /*6e80*/  LOP3.LUT P1, RZ, R0, 0x3, R81, 0x48, !PT ;  /* 0x0000000300ff7812 */ /* 0x000fe20007824851 */
[----:B------:R-:W-:Y:S01]  /*6e90*/  @!UPT UIADD3 URZ, UPT, UPT, URZ, URZ, URZ ;  /* 0x000000fffffff290 */ /* 0x000fe2000fffe0ff */
[----:B------:R-:W-:Y:S11]  /*6ea0*/  @P0 BRA `(.L_x_117) ;  /* 0x0000000000080947 */ /* 0x000ff60003800000 */
[----:B------:R-:W1:Y:S02]  /*6eb0*/  SYNCS.PHASECHK.TRANS64.TRYWAIT P0, [R83+URZ+0xf0], R4 ;  /* 0x0000f004530075a7 */ /* 0x000e6400080011ff */
[----:B-1----:R-:W-:Y:S05]  /*6ec0*/  @!P0 BRA `(.L_x_118) ;  /* 0x0000004000bc8947 */ /* 0x002fea0003800000 */
.L_x_117:
[----:B------:R-:W-:Y:S05]  /*6ed0*/  @!P1 BRA `(.L_x_119) ;  /* 0x0000000000409947 */ /* 0x000fea0003800000 */
[----:B------:R-:W2:Y:S01]  /*6ee0*/  LDCU.64 UR8, c[0x4][0x78] ;  /* 0x01000f00ff0877ac */ /* 0x000ea20008000a00 */
[----:B------:R-:W-:Y:S01]  /*6ef0*/  MOV R3, 0x0 ;  /* 0x0000000000037802 */ /* 0x000fe20000000f00 */
[----:B------:R-:W-:Y:S02]  /*6f00*/  HFMA2 R12, -RZ, RZ, 0, 5.9604644775390625e-08 ;  /* 0x00000001ff0c7431 */ /* 0x000fe400000001ff */
[----:B------:R-:W-:Y:S02]  /*6f10*/  IMAD.MOV.U32 R8, RZ, RZ, 0x192 ;  /* 0x00000192ff087424 */ /* 0x000fe400078e00ff */
[----:B------:R-:W-:Y:S01]  /*6f20*/  IMAD.MOV.U32 R13, RZ, RZ, RZ ;  /* 0x000000ffff0d7224 */ /* 0x000fe200078e00ff */
[----:B------:R-:W5:Y:S01]  /*6f30*/  LDCU.64 UR6, c[0x4][0x80] ;  /* 0x01001000ff0677ac */ /* 0x000f620008000a00 */
[----:B------:R-:W3:Y:S01]  /*6f40*/  LDC.64 R2, c[0x4][R3] ;  /* 0x0100000003027b82 */ /* 0x000ee20000000a00 */
[----:B------:R-:W4:Y:S01]  /*6f50*/  LDCU.64 UR4, c[0x4][0x18] ;  /* 0x01000300ff0477ac */ /* 0x000f220008000a00 */
[----:B--2---:R-:W-:Y:S01]  /*6f60*/  MOV R5, UR9 ;  /* 0x0000000900057c02 */ /* 0x004fe20008000f00 */
[----:B-1----:R-:W-:Y:S01]  /*6f70*/  IMAD.U32 R4, RZ, RZ, UR8 ;  /* 0x00000008ff047e24 */ /* 0x002fe2000f8e00ff */
[----:B-----5:R-:W-:Y:S01]  /*6f80*/  MOV R7, UR7 ;  /* 0x0000000700077c02 */ /* 0x020fe20008000f00 */
[----:B------:R-:W-:Y:S01]  /*6f90*/  IMAD.U32 R6, RZ, RZ, UR6 ;  /* 0x00000006ff067e24 */ /* 0x000fe2000f8e00ff */
[----:B----4-:R-:W-:Y:S01]  /*6fa0*/  MOV R11, UR5 ;  /* 0x00000005000b7c02 */ /* 0x010fe20008000f00 */
[----:B------:R-:W-:Y:S02]  /*6fb0*/  IMAD.U32 R10, RZ, RZ, UR4 ;  /* 0x00000004ff0a7e24 */ /* 0x000fe4000f8e00ff */
[----:B------:R-:W-:Y:S07]  /*6fc0*/  LEPC R20, `(.L_x_119) ;  /* 0x000000001014794e */ /* 0x000fee0000000000 */
[----:B---3--:R-:W-:Y:S05]  /*6fd0*/  CALL.ABS.NOINC R2 ;  /* 0x0000000002007343 */ /* 0x008fea0003c00000 */
.L_x_119:
[----:B------:R-:W-:Y:S01]  /*6fe0*/  IMAD.U32 R42, R45, 0x10000, RZ ;  /* 0x000100002d2a7824 */ /* 0x000fe200078e00ff */
[C---:B------:R-:W-:Y:S01]  /*6ff0*/  SHF.L.U32 R2, R44.reuse, 0x10, RZ ;  /* 0x000000102c027819 */ /* 0x040fe200000006ff */
[----:B------:R-:W-:Y:S05]  /*7000*/  WARPSYNC.ALL ;  /* 0x0000000000007948 */ /* 0x000fea0003800000 */
[----:B------:R-:W-:Y:S01]  /*7010*/  R2UR UR4, R39 ;  /* 0x00000000270472ca */ /* 0x000fe200000e0000 */
[----:B------:R-:W-:Y:S01]  /*7020*/  HFMA2 R54, -RZ, RZ, 0, 9.5367431640625e-07 ;  /* 0x00000010ff367431 */ /* 0x000fe200000001ff */
[C---:B------:R-:W-:Y:S01]  /*7030*/  PRMT R3, R44.reuse, 0x8880, RZ ;  /* 0x000088802c037816 */ /* 0x040fe200000000ff */
[----:B------:R-:W-:Y:S01]  /*7040*/  BSSY.RECONVERGENT B0, `(.L_x_120) ;  /* 0x00000a1000007945 */ /* 0x000fe20003800200 */
[----:B------:R-:W-:Y:S02]  /*7050*/  SHF.L.U32 R41, R44, 0x8, RZ ;  /* 0x000000082c297819 */ /* 0x000fe400000006ff */
[----:B------:R-:W-:Y:S02]  /*7060*/  IADD3 R55, PT, PT, R78, UR43, RZ ;  /* 0x0000002b4e377c10 */ /* 0x000fe4000fffe0ff */
[----:B------:R-:W-:Y:S02]  /*7070*/  LOP3.LUT P5, RZ, R79, 0x80, RZ, 0xc0, !PT ;  /* 0x000000804fff7812 */ /* 0x000fe400078ac0ff */
[----:B------:R-:W-:Y:S02]  /*7080*/  ISETP.NE.AND P0, PT, R90, RZ, PT ;  /* 0x000000ff5a00720c */ /* 0x000fe40003f05270 */
[----:B------:R-:W-:Y:S01]  /*7090*/  SEL R54, R54, 0xfffffff0, !P5 ;  /* 0xfffffff036367807 */ /* 0x000fe20006800000 */
[----:B-1----:R-:W4:Y:S01]  /*70a0*/  LDTM.x32 R4, tmem[UR4] ;  /* 0x00000004000479ee */ /* 0x002f2200082c0000 */
[----:B------:R-:W-:Y:S02]  /*70b0*/  ISETP.NE.AND P6, PT, R60, RZ, PT ;  /* 0x000000ff3c00720c */ /* 0x000fe40003fc5270 */
[----:B------:R-:W-:Y:S01]  /*70c0*/  IADD3 R91, PT, PT, R55, R54, RZ ;  /* 0x00000036375b7210 */ /* 0x000fe20007ffe0ff */
[C---:B----4-:R-:W-:Y:S01]  /*70d0*/  IMAD R0, R38.reuse, R4, RZ ;  /* 0x0000000426007224 */ /* 0x050fe200078e02ff */
[----:B------:R-:W-:Y:S01]  /*70e0*/  SHF.R.S32.HI R4, RZ, 0x18, R2 ;  /* 0x00000018ff047819 */ /* 0x000fe20000011402 */
[C---:B------:R-:W-:Y:S01]  /*70f0*/  IMAD R2, R38.reuse, R5, RZ ;  /* 0x0000000526027224 */ /* 0x040fe200078e02ff */
[----:B------:R-:W-:Y:S01]  /*7100*/  SHF.R.S32.HI R5, RZ, 0x18, R41 ;  /* 0x00000018ff057819 */ /* 0x000fe20000011429 */
[----:B------:R-:W-:Y:S01]  /*7110*/  IMAD R0, R3, R40, R0 ;  /* 0x0000002803007224 */ /* 0x000fe200078e0200 */
[----:B------:R-:W-:Y:S01]  /*7120*/  PRMT R41, R45, 0x8880, RZ ;  /* 0x000088802d297816 */ /* 0x000fe200000000ff */
[----:B------:R-:W-:Y:S02]  /*7130*/  IMAD R3, R38, R6, RZ ;  /* 0x0000000626037224 */ /* 0x000fe400078e02ff */
[-C--:B------:R-:W-:Y:S01]  /*7140*/  IMAD R2, R4, R40.reuse, R2 ;  /* 0x0000002804027224 */ /* 0x080fe200078e0202 */
[----:B------:R-:W-:Y:S01]  /*7150*/  SHF.R.S32.HI R4, RZ, 0x18, R44 ;  /* 0x00000018ff047819 */ /* 0x000fe2000001142c */
[C---:B------:R-:W-:Y:S02]  /*7160*/  IMAD R7, R38.reuse, R7, RZ ;  /* 0x0000000726077224 */ /* 0x040fe400078e02ff */
[-C--:B------:R-:W-:Y:S02]  /*7170*/  IMAD R3, R5, R40.reuse, R3 ;  /* 0x0000002805037224 */ /* 0x080fe400078e0203 */
[----:B------:R-:W-:Y:S02]  /*7180*/  IMAD R5, R38, R9, RZ ;  /* 0x0000000926057224 */ /* 0x000fe400078e02ff */
[----:B------:R-:W-:Y:S02]  /*7190*/  IMAD R7, R4, R40, R7 ;  /* 0x0000002804077224 */ /* 0x000fe400078e0207 */
[C---:B------:R-:W-:Y:S02]  /*71a0*/  IMAD R9, R38.reuse, R13, RZ ;  /* 0x0000000d26097224 */ /* 0x040fe400078e02ff */
[C---:B------:R-:W-:Y:S01]  /*71b0*/  IMAD R4, R38.reuse, R8, RZ ;  /* 0x0000000826047224 */ /* 0x040fe200078e02ff */
[----:B------:R-:W-:Y:S01]  /*71c0*/  I2IP.S8.S32.SAT R56, R7, R3, RZ ;  /* 0x0000000307387239 */ /* 0x000fe200000014ff */
[C---:B------:R-:W-:Y:S01]  /*71d0*/  IMAD R13, R38.reuse, R17, RZ ;  /* 0x00000011260d7224 */ /* 0x040fe200078e02ff */
[----:B------:R-:W-:Y:S01]  /*71e0*/  SHF.R.S32.HI R7, RZ, 0x18, R45 ;  /* 0x00000018ff077819 */ /* 0x000fe2000001142d */
[----:B------:R-:W-:Y:S01]  /*71f0*/  IMAD R8, R38, R12, RZ ;  /* 0x0000000c26087224 */ /* 0x000fe200078e02ff */
[----:B------:R-:W-:Y:S01]  /*7200*/  I2IP.S8.S32.SAT R56, R2, R0, R56 ;  /* 0x0000000002387239 */ /* 0x000fe20000001438 */
[C---:B------:R-:W-:Y:S01]  /*7210*/  IMAD R17, R38.reuse, R21, RZ ;  /* 0x0000001526117224 */ /* 0x040fe200078e02ff */
[----:B------:R-:W-:Y:S01]  /*7220*/  SHF.R.S32.HI R2, RZ, 0x18, R46 ;  /* 0x00000018ff027819 */ /* 0x000fe2000001142e */
[----:B------:R-:W-:Y:S01]  /*7230*/  IMAD R12, R38, R16, RZ ;  /* 0x00000010260c7224 */ /* 0x000fe200078e02ff */
[----:B------:R-:W-:Y:S01]  /*7240*/  SHF.L.U32 R0, R46, 0x8, RZ ;  /* 0x000000082e007819 */ /* 0x000fe200000006ff */
[C---:B------:R-:W-:Y:S02]  /*7250*/  IMAD R21, R38.reuse, R25, RZ ;  /* 0x0000001926157224 */ /* 0x040fe400078e02ff */
[C---:B------:R-:W-:Y:S01]  /*7260*/  IMAD R16, R38.reuse, R20, RZ ;  /* 0x0000001426107224 */ /* 0x040fe200078e02ff */
[----:B------:R-:W-:Y:S01]  /*7270*/  SHF.R.S32.HI R0, RZ, 0x18, R0 ;  /* 0x00000018ff007819 */ /* 0x000fe20000011400 */
[C---:B------:R-:W-:Y:S02]  /*7280*/  IMAD R25, R38.reuse, R29, RZ ;  /* 0x0000001d26197224 */ /* 0x040fe400078e02ff */
[C---:B------:R-:W-:Y:S02]  /*7290*/  IMAD R20, R38.reuse, R24, RZ ;  /* 0x0000001826147224 */ /* 0x040fe400078e02ff */
[C---:B------:R-:W-:Y:S01]  /*72a0*/  IMAD R29, R38.reuse, R33, RZ ;  /* 0x00000021261d7224 */ /* 0x040fe200078e02ff */
[----:B------:R-:W-:Y:S01]  /*72b0*/  SHF.L.U32 R33, R45, 0x8, RZ ;  /* 0x000000082d217819 */ /* 0x000fe200000006ff */
[C---:B------:R-:W-:Y:S02]  /*72c0*/  IMAD R24, R38.reuse, R28, RZ ;  /* 0x0000001c26187224 */ /* 0x040fe400078e02ff */
[C---:B------:R-:W-:Y:S01]  /*72d0*/  IMAD R28, R38.reuse, R32, RZ ;  /* 0x00000020261c7224 */ /* 0x040fe200078e02ff */
[----:B------:R-:W-:Y:S01]  /*72e0*/  SHF.R.S32.HI R32, RZ, 0x18, R42 ;  /* 0x00000018ff207819 */ /* 0x000fe2000001142a */
[----:B------:R-:W-:Y:S01]  /*72f0*/  IMAD R4, R41, R40, R4 ;  /* 0x0000002829047224 */ /* 0x000fe200078e0204 */
[----:B------:R-:W-:Y:S01]  /*7300*/  SHF.R.S32.HI R3, RZ, 0x18, R33 ;  /* 0x00000018ff037819 */ /* 0x000fe20000011421 */
[----:B------:R-:W-:Y:S01]  /*7310*/  IMAD R6, R38, R10, RZ ;  /* 0x0000000a26067224 */ /* 0x000fe200078e02ff */
[----:B------:R-:W-:Y:S01]  /*7320*/  PRMT R33, R46, 0x8880, RZ ;  /* 0x000088802e217816 */ /* 0x000fe200000000ff */
[-C--:B------:R-:W-:Y:S01]  /*7330*/  IMAD R5, R32, R40.reuse, R5 ;  /* 0x0000002820057224 */ /* 0x080fe200078e0205 */
[----:B------:R-:W-:Y:S01]  /*7340*/  SHF.L.U32 R32, R46, 0x10, RZ ;  /* 0x000000102e207819 */ /* 0x000fe200000006ff */
[C---:B------:R-:W-:Y:S02]  /*7350*/  IMAD R11, R38.reuse, R11, RZ ;  /* 0x0000000b260b7224 */ /* 0x040fe400078e02ff */
[-C--:B------:R-:W-:Y:S02]  /*7360*/  IMAD R6, R3, R40.reuse, R6 ;  /* 0x0000002803067224 */ /* 0x080fe400078e0206 */
[----:B------:R-:W-:Y:S01]  /*7370*/  IMAD R11, R7, R40, R11 ;  /* 0x00000028070b7224 */ /* 0x000fe200078e020b */
[----:B------:R-:W-:Y:S01]  /*7380*/  SHF.R.S32.HI R7, RZ, 0x18, R32 ;  /* 0x00000018ff077819 */ /* 0x000fe20000011420 */
[----:B------:R-:W-:Y:S02]  /*7390*/  IMAD.MOV.U32 R3, RZ, RZ, R33 ;  /* 0x000000ffff037224 */ /* 0x000fe400078e0021 */
[----:B------:R-:W-:Y:S01]  /*73a0*/  IMAD R10, R38, R14, RZ ;  /* 0x0000000e260a7224 */ /* 0x000fe200078e02ff */
[----:B------:R-:W-:Y:S01]  /*73b0*/  I2IP.S8.S32.SAT R11, R11, R6, RZ ;  /* 0x000000060b0b7239 */ /* 0x000fe200000014ff */
[-C--:B------:R-:W-:Y:S01]  /*73c0*/  IMAD R8, R3, R40.reuse, R8 ;  /* 0x0000002803087224 */ /* 0x080fe200078e0208 */
[----:B------:R-:W-:Y:S01]  /*73d0*/  SHF.L.U32 R3, R47, 0x10, RZ ;  /* 0x000000102f037819 */ /* 0x000fe200000006ff */
[-C--:B------:R-:W-:Y:S01]  /*73e0*/  IMAD R9, R7, R40.reuse, R9 ;  /* 0x0000002807097224 */ /* 0x080fe200078e0209 */
[C---:B------:R-:W-:Y:S01]  /*73f0*/  PRMT R7, R47.reuse, 0x8880, RZ ;  /* 0x000088802f077816 */ /* 0x040fe200000000ff */
[----:B------:R-:W-:Y:S01]  /*7400*/  IMAD R10, R0, R40, R10 ;  /* 0x00000028000a7224 */ /* 0x000fe200078e020a */
[----:B------:R-:W-:Y:S01]  /*7410*/  SHF.R.S32.HI R3, RZ, 0x18, R3 ;  /* 0x00000018ff037819 */ /* 0x000fe20000011403 */
[----:B------:R-:W-:Y:S01]  /*7420*/  IMAD R15, R38, R15, RZ ;  /* 0x0000000f260f7224 */ /* 0x000fe200078e02ff */
[----:B------:R-:W-:Y:S01]  /*7430*/  MOV R0, R7 ;  /* 0x0000000700007202 */ /* 0x000fe20000000f00 */
[----:B------:R-:W-:Y:S01]  /*7440*/  IMAD.SHL.U32 R6, R47, 0x100, RZ ;  /* 0x000001002f067824 */ /* 0x000fe200078e00ff */
[----:B------:R-:W-:Y:S01]  /*7450*/  I2IP.S8.S32.SAT R57, R5, R4, R11 ;  /* 0x0000000405397239 */ /* 0x000fe2000000140b */
[-C--:B------:R-:W-:Y:S01]  /*7460*/  IMAD R15, R2, R40.reuse, R15 ;  /* 0x00000028020f7224 */ /* 0x080fe200078e020f */
[----:B------:R-:W-:Y:S01]  /*7470*/  SHF.R.S32.HI R2, RZ, 0x18, R47 ;  /* 0x00000018ff027819 */ /* 0x000fe2000001142f */
[----:B------:R-:W-:Y:S01]  /*7480*/  IMAD R12, R0, R40, R12 ;  /* 0x00000028000c7224 */ /* 0x000fe200078e020c */
[----:B------:R-:W-:Y:S01]  /*7490*/  SHF.R.S32.HI R6, RZ, 0x18, R6 ;  /* 0x00000018ff067819 */ /* 0x000fe20000011406 */
[----:B------:R-:W-:Y:S01]  /*74a0*/  IMAD R14, R38, R18, RZ ;  /* 0x00000012260e7224 */ /* 0x000fe200078e02ff */
[----:B---3--:R-:W-:Y:S01]  /*74b0*/  PRMT R0, R48, 0x8880, RZ ;  /* 0x0000888030007816 */ /* 0x008fe200000000ff */
[-C--:B------:R-:W-:Y:S01]  /*74c0*/  IMAD R13, R3, R40.reuse, R13 ;  /* 0x00000028030d7224 */ /* 0x080fe200078e020d */
[C---:B------:R-:W-:Y:S01]  /*74d0*/  SHF.L.U32 R4, R49.reuse, 0x10, RZ ;  /* 0x0000001031047819 */ /* 0x040fe200000006ff */
[----:B------:R-:W-:Y:S01]  /*74e0*/  IMAD R19, R38, R19, RZ ;  /* 0x0000001326137224 */ /* 0x000fe200078e02ff */
[C---:B------:R-:W-:Y:S01]  /*74f0*/  PRMT R3, R49.reuse, 0x8880, RZ ;  /* 0x0000888031037816 */ /* 0x040fe200000000ff */
[-C--:B------:R-:W-:Y:S01]  /*7500*/  IMAD R14, R6, R40.reuse, R14 ;  /* 0x00000028060e7224 */ /* 0x080fe200078e020e */
[----:B------:R-:W-:Y:S01]  /*7510*/  SHF.L.U32 R5, R49, 0x8, RZ ;  /* 0x0000000831057819 */ /* 0x000fe200000006ff */
[-C--:B------:R-:W-:Y:S01]  /*7520*/  IMAD R19, R2, R40.reuse, R19 ;  /* 0x0000002802137224 */ /* 0x080fe200078e0213 */
[----:B------:R-:W-:Y:S01]  /*7530*/  SHF.L.U32 R2, R48, 0x10, RZ ;  /* 0x0000001030027819 */ /* 0x000fe200000006ff */
[----:B------:R-:W-:Y:S01]  /*7540*/  IMAD R16, R0, R40, R16 ;  /* 0x0000002800107224 */ /* 0x000fe200078e0210 */
[----:B------:R-:W-:Y:S01]  /*7550*/  SHF.R.S32.HI R4, RZ, 0x18, R4 ;  /* 0x00000018ff047819 */ /* 0x000fe20000011404 */
[----:B------:R-:W-:Y:S01]  /*7560*/  IMAD.SHL.U32 R0, R48, 0x100, RZ ;  /* 0x0000010030007824 */ /* 0x000fe200078e00ff */
[----:B------:R-:W-:Y:S01]  /*7570*/  SHF.R.S32.HI R2, RZ, 0x18, R2 ;  /* 0x00000018ff027819 */ /* 0x000fe20000011402 */
[C---:B------:R-:W-:Y:S01]  /*7580*/  IMAD R18, R38.reuse, R22, RZ ;  /* 0x0000001626127224 */ /* 0x040fe200078e02ff */
[----:B------:R-:W-:Y:S01]  /*7590*/  I2IP.S8.S32.SAT R10, R15, R10, RZ ;  /* 0x0000000a0f0a7239 */ /* 0x000fe200000014ff */
[----:B------:R-:W-:Y:S01]  /*75a0*/  IMAD R23, R38, R23, RZ ;  /* 0x0000001726177224 */ /* 0x000fe200078e02ff */
[----:B------:R-:W-:Y:S01]  /*75b0*/  SHF.R.S32.HI R0, RZ, 0x18, R0 ;  /* 0x00000018ff007819 */ /* 0x000fe20000011400 */
[----:B------:R-:W-:Y:S01]  /*75c0*/  IMAD R17, R2, R40, R17 ;  /* 0x0000002802117224 */ /* 0x000fe200078e0211 */
[----:B------:R-:W-:Y:S01]  /*75d0*/  SHF.R.S32.HI R2, RZ, 0x18, R48 ;  /* 0x00000018ff027819 */ /* 0x000fe20000011430 */
[----:B------:R-:W-:Y:S01]  /*75e0*/  IMAD R22, R38, R26, RZ ;  /* 0x0000001a26167224 */ /* 0x000fe200078e02ff */
[----:B------:R-:W-:Y:S01]  /*75f0*/  I2IP.S8.S32.SAT R14, R19, R14, RZ ;  /* 0x0000000e130e7239 */ /* 0x000fe200000014ff */
[-C--:B------:R-:W-:Y:S01]  /*7600*/  IMAD R18, R0, R40.reuse, R18 ;  /* 0x0000002800127224 */ /* 0x080fe200078e0212 */
[----:B------:R-:W-:Y:S01]  /*7610*/  SHF.R.S32.HI R0, RZ, 0x18, R5 ;  /* 0x00000018ff007819 */ /* 0x000fe20000011405 */
[-C--:B------:R-:W-:Y:S01]  /*7620*/  IMAD R23, R2, R40.reuse, R23 ;  /* 0x0000002802177224 */ /* 0x080fe200078e0217 */
[----:B------:R-:W-:Y:S01]  /*7630*/  SHF.R.S32.HI R2, RZ, 0x18, R49 ;  /* 0x00000018ff027819 */ /* 0x000fe20000011431 */
[-C--:B------:R-:W-:Y:S01]  /*7640*/  IMAD R20, R3, R40.reuse, R20 ;  /* 0x0000002803147224 */ /* 0x080fe200078e0214 */
[----:B------:R-:W-:Y:S01]  /*7650*/  SHF.L.U32 R3, R50, 0x8, RZ ;  /* 0x0000000832037819 */ /* 0x000fe200000006ff */
[----:B------:R-:W-:Y:S01]  /*7660*/  IMAD R21, R4, R40, R21 ;  /* 0x0000002804157224 */ /* 0x000fe200078e0215 */
[----:B------:R-:W-:Y:S01]  /*7670*/  SHF.R.S32.HI R5, RZ, 0x18, R51 ;  /* 0x00000018ff057819 */ /* 0x000fe20000011433 */
[----:B------:R-:W-:Y:S01]  /*7680*/  IMAD R27, R38, R27, RZ ;  /* 0x0000001b261b7224 */ /* 0x000fe200078e02ff */
[----:B------:R-:W-:Y:S01]  /*7690*/  SHF.R.S32.HI R3, RZ, 0x18, R3 ;  /* 0x00000018ff037819 */ /* 0x000fe20000011403 */
[----:B------:R-:W-:Y:S01]  /*76a0*/  IMAD.U32 R4, R50, 0x10000, RZ ;  /* 0x0001000032047824 */ /* 0x000fe200078e00ff */
[----:B------:R-:W-:Y:S01]  /*76b0*/  I2IP.S8.S32.SAT R18, R23, R18, RZ ;  /* 0x0000001217127239 */ /* 0x000fe200000014ff */
[-C--:B------:R-:W-:Y:S01]  /*76c0*/  IMAD R22, R0, R40.reuse, R22 ;  /* 0x0000002800167224 */ /* 0x080fe200078e0216 */
[----:B------:R-:W-:Y:S01]  /*76d0*/  PRMT R0, R50, 0x8880, RZ ;  /* 0x0000888032007816 */ /* 0x000fe200000000ff */
[----:B------:R-:W-:Y:S01]  /*76e0*/  IMAD R27, R2, R40, R27 ;  /* 0x00000028021b7224 */ /* 0x000fe200078e021b */
[----:B------:R-:W-:Y:S01]  /*76f0*/  SHF.R.S32.HI R2, RZ, 0x18, R4 ;  /* 0x00000018ff027819 */ /* 0x000fe20000011404 */
[----:B------:R-:W-:Y:S01]  /*7700*/  IMAD R26, R38, R30, RZ ;  /* 0x0000001e261a7224 */ /* 0x000fe200078e02ff */
[----:B------:R-:W-:Y:S01]  /*7710*/  I2IP.S8.S32.SAT R58, R9, R8, R10 ;  /* 0x00000008093a7239 */ /* 0x000fe2000000140a */
[-C--:B------:R-:W-:Y:S01]  /*7720*/  IMAD R24, R0, R40.reuse, R24 ;  /* 0x0000002800187224 */ /* 0x080fe200078e0218 */
[----:B------:R-:W-:Y:S01]  /*7730*/  SHF.R.S32.HI R0, RZ, 0x18, R50 ;  /* 0x00000018ff007819 */ /* 0x000fe20000011432 */
[-C--:B------:R-:W-:Y:S01]  /*7740*/  IMAD R25, R2, R40.reuse, R25 ;  /* 0x0000002802197224 */ /* 0x080fe200078e0219 */
[----:B------:R-:W-:Y:S01]  /*7750*/  PRMT R2, R51, 0x8880, RZ ;  /* 0x0000888033027816 */ /* 0x000fe200000000ff */
[----:B------:R-:W-:Y:S01]  /*7760*/  IMAD R26, R3, R40, R26 ;  /* 0x00000028031a7224 */ /* 0x000fe200078e021a */
[----:B------:R-:W-:Y:S01]  /*7770*/  SHF.L.U32 R3, R51, 0x10, RZ ;  /* 0x0000001033037819 */ /* 0x000fe200000006ff */
[----:B------:R-:W-:Y:S01]  /*7780*/  IMAD R31, R38, R31, RZ ;  /* 0x0000001f261f7224 */ /* 0x000fe200078e02ff */
[----:B------:R-:W-:Y:S01]  /*7790*/  I2IP.S8.S32.SAT R59, R13, R12, R14 ;  /* 0x0000000c0d3b7239 */ /* 0x000fe2000000140e */
[----:B------:R-:W-:Y:S01]  /*77a0*/  IMAD.SHL.U32 R4, R51, 0x100, RZ ;  /* 0x0000010033047824 */ /* 0x000fe200078e00ff */
[----:B------:R-:W-:Y:S01]  /*77b0*/  SHF.R.S32.HI R3, RZ, 0x18, R3 ;  /* 0x00000018ff037819 */ /* 0x000fe20000011403 */
[----:B------:R-:W-:Y:S01]  /*77c0*/  IMAD R31, R0, R40, R31 ;  /* 0x00000028001f7224 */ /* 0x000fe200078e021f */
[----:B------:R-:W-:Y:S01]  /*77d0*/  I2IP.S8.S32.SAT R16, R17, R16, R18 ;  /* 0x0000001011107239 */ /* 0x000fe20000001412 */
[----:B------:R1:W-:Y:S01]  /*77e0*/  STS.128 [R78+UR43+0x4200], R56 ;  /* 0x004200384e007988 */ /* 0x0003e20008000c2b */
[----:B------:R-:W-:Y:S01]  /*77f0*/  SHF.R.S32.HI R4, RZ, 0x18, R4 ;  /* 0x00000018ff047819 */ /* 0x000fe20000011404 */
[----:B------:R-:W-:Y:S01]  /*7800*/  IMAD R28, R2, R40, R28 ;  /* 0x00000028021c7224 */ /* 0x000fe200078e021c */
[----:B------:R-:W-:Y:S01]  /*7810*/  I2IP.S8.S32.SAT R22, R27, R22, RZ ;  /* 0x000000161b167239 */ /* 0x000fe200000014ff */
[C---:B------:R-:W-:Y:S01]  /*7820*/  IMAD R30, R38.reuse, R34, RZ ;  /* 0x00000022261e7224 */ /* 0x040fe200078e02ff */
[----:B------:R-:W-:Y:S01]  /*7830*/  I2IP.S8.S32.SAT R18, R31, R26, RZ ;  /* 0x0000001a1f127239 */ /* 0x000fe200000014ff */
[----:B------:R-:W-:Y:S01]  /*7840*/  IMAD R29, R3, R40, R29 ;  /* 0x00000028031d7224 */ /* 0x000fe200078e021d */
[----:B------:R-:W-:Y:S01]  /*7850*/  I2IP.S8.S32.SAT R17, R21, R20, R22 ;  /* 0x0000001415117239 */ /* 0x000fe20000001416 */
[----:B------:R-:W-:Y:S01]  /*7860*/  IMAD R35, R38, R35, RZ ;  /* 0x0000002326237224 */ /* 0x000fe200078e02ff */
[----:B------:R-:W-:Y:S01]  /*7870*/  I2IP.S8.S32.SAT R18, R25, R24, R18 ;  /* 0x0000001819127239 */ /* 0x000fe20000001412 */
[-C--:B------:R-:W-:Y:S01]  /*7880*/  IMAD R30, R4, R40.reuse, R30 ;  /* 0x00000028041e7224 */ /* 0x080fe200078e021e */
[----:B------:R-:W-:Y:S01]  /*7890*/  LEA R0, R86, UR43, 0x3 ;  /* 0x0000002b56007c11 */ /* 0x000fe2000f8e18ff */
[----:B------:R-:W-:Y:S01]  /*78a0*/  IMAD R35, R5, R40, R35 ;  /* 0x0000002805237224 */ /* 0x000fe200078e0223 */
[----:B------:R-:W-:Y:S04]  /*78b0*/  @P6 SHF.L.U32 R2, R85, 0x1f, RZ ;  /* 0x0000001f55026819 */ /* 0x000fe800000006ff */
[----:B------:R-:W-:Y:S04]  /*78c0*/  I2IP.S8.S32.SAT R19, R35, R30, RZ ;  /* 0x0000001e23137239 */ /* 0x000fe800000014ff */
[----:B------:R-:W-:Y:S05]  /*78d0*/  I2IP.S8.S32.SAT R19, R29, R28, R19 ;  /* 0x0000001c1d137239 */ /* 0x000fea0000001413 */
[----:B------:R1:W-:Y:S01]  /*78e0*/  STS.128 [R91+0x4200], R16 ;  /* 0x004200105b007388 */ /* 0x0003e20000000c00 */
[----:B------:R-:W-:Y:S01]  /*78f0*/  @!PT LDS RZ, [RZ] ;  /* 0x00000000fffff984 */ /* 0x000fe20000000800 */
[----:B------:R-:W-:Y:S01]  /*7900*/  @!PT LDS RZ, [RZ] ;  /* 0x00000000fffff984 */ /* 0x000fe20000000800 */
[----:B------:R-:W-:Y:S01]  /*7910*/  @!PT LDS RZ, [RZ] ;  /* 0x00000000fffff984 */ /* 0x000fe20000000800 */
[----:B------:R-:W-:Y:S01]  /*7920*/  @!PT LDS RZ, [RZ] ;  /* 0x00000000fffff984 */ /* 0x000fe20000000800 */
[----:B------:R2:W-:Y:S07]  /*7930*/  MEMBAR.ALL.CTA ;  /* 0x0000000000007992 */ /* 0x0005ee0000008000 */
[----:B--2---:R-:W2:Y:S02]  /*7940*/  FENCE.VIEW.ASYNC.S ;  /* 0x00000000000073c6 */ /* 0x004ea40000000000 */
[----:B--2---:R-:W-:Y:S06]  /*7950*/  BAR.SYNC.DEFER_BLOCKING 0x1, 0x80 ;  /* 0x0042000000007b1d */ /* 0x004fec0000010000 */
[----:B------:R-:W-:Y:S05]  /*7960*/  @P0 BRA `(.L_x_121) ;  /* 0x0000000000380947 */ /* 0x000fea0003800000 */
[----:B------:R-:W-:Y:S01]  /*7970*/  UIADD3 UR4, UPT, UPT, UR43, 0x4200, URZ ;  /* 0x000042002b047890 */ /* 0x000fe2000fffe0ff */
[----:B------:R-:W-:Y:S01]  /*7980*/  UMOV UR51, UR36 ;  /* 0x0000002400337c82 */ /* 0x000fe20008000000 */
[----:B------:R-:W-:Y:S02]  /*7990*/  UIADD3 UR9, UPT, UPT, UR49, 0x80, URZ ;  /* 0x0000008031097890 */ /* 0x000fe4000fffe0ff */
[----:B------:R-:W-:Y:S02]  /*79a0*/  UIADD3 UR8, UPT, UPT, UR43, 0x4a00, URZ ;  /* 0x00004a002b087890 */ /* 0x000fe4000fffe0ff */
[----:B------:R-:W-:Y:S01]  /*79b0*/  MOV R89, UR4 ;  /* 0x0000000400597c02 */ /* 0x000fe20008000f00 */
[----:B------:R-:W-:Y:S01]  /*79c0*/  UIADD3 UR4, UP0, UPT, UR62, 0x680, URZ ;  /* 0x000006803e047890 */ /* 0x000fe2000ff1e0ff */
[----:B------:R-:W-:Y:S02]  /*79d0*/  UMOV UR10, UR50 ;  /* 0x00000032000a7c82 */ /* 0x000fe40008000000 */
[----:B------:R-:W-:Y:S01]  /*79e0*/  R2UR UR48, R89 ;  /* 0x00000000593072ca */ /* 0x000fe200000e0000 */
[----:B------:R-:W-:Y:S01]  /*79f0*/  UIADD3.X UR5, UPT, UPT, URZ, UR63, URZ, UP0, !UPT ;  /* 0x0000003fff057290 */ /* 0x000fe200087fe4ff */
[----:B------:R-:W-:Y:S11]  /*7a00*/  UMOV UR11, UR36 ;  /* 0x00000024000b7c82 */ /* 0x000ff60008000000 */
[----:B------:R2:W-:Y:S01]  /*7a10*/  UTMASTG.3D [UR48], [UR4] ;  /* 0x00000030040073b5 */ /* 0x0005e20008010000 */
[----:B------:R2:W-:Y:S01]  /*7a20*/  UTMASTG.3D [UR8], [UR4] ;  /* 0x00000008040073b5 */ /* 0x0005e20008010000 */
[----:B------:R0:W-:Y:S01]  /*7a30*/  UTMACMDFLUSH ;  /* 0x00000000000079b7 */ /* 0x0001e20000000000 */
[----:B--2---:R-:W-:Y:S04]  /*7a40*/  DEPBAR.LE SB0, 0x1 ;  /* 0x000080400000791a */ /* 0x004fe80000000000 */
.L_x_121:
[----:B------:R-:W-:Y:S05]  /*7a50*/  BSYNC.RECONVERGENT B0 ;  /* 0x0000000000007941 */ /* 0x000fea0003800200 */
.L_x_120:
[----:B------:R-:W-:Y:S06]  /*7a60*/  BAR.SYNC.DEFER_BLOCKING 0x1, 0x80 ;  /* 0x0042000000007b1d */ /* 0x000fec0000010000 */
[----:B------:R-:W2:Y:S01]  /*7a70*/  @P6 SYNCS.PHASECHK.TRANS64.TRYWAIT P0, [R0+URZ+0x80], R2 ;  /* 0x00008002000065a7 */ /* 0x000ea200080011ff */
[----:B------:R-:W-:Y:S01]  /*7a80*/  BSSY B1, `(.L_x_122) ;  /* 0x000001f000017945 */ /* 0x000fe20003800000 */
[----:B--2---:R-:W-:Y:S03]  /*7a90*/  @P6 SEL R52, RZ, 0x1, !P0 ;  /* 0x00000001ff346807 */ /* 0x004fe60004000000 */
[----:B------:R-:W-:Y:S05]  /*7aa0*/  @!P6 BRA `(.L_x_123) ;  /* 0x000000000070e947 */ /* 0x000fea0003800000 */
[----:B------:R-:W-:Y:S01]  /*7ab0*/  ISETP.NE.AND P1, PT, R53, RZ, PT ;  /* 0x000000ff3500720c */ /* 0x000fe20003f25270 */
[----:B------:R-:W-:Y:S01]  /*7ac0*/  BSSY B0, `(.L_x_124) ;  /* 0x0000008000007945 */ /* 0x000fe20003800000 */
[----:B------:R-:W-:Y:S11]  /*7ad0*/  ISETP.NE.AND P0, PT, R52, RZ, PT ;  /* 0x000000ff3400720c */ /* 0x000ff60003f05270 */
[----:B------:R-:W-:Y:S04]  /*7ae0*/  @P1 IMAD R4, R86, 0x1000, R55 ;  /* 0x0000100056041824 */ /* 0x000fe800078e0237 */
[----:B------:R-:W-:Y:S01]  /*7af0*/  @P1 IMAD.IADD R3, R54, 0x1, R4 ;  /* 0x0000000136031824 */ /* 0x000fe200078e0204 */
[----:B------:R-:W-:Y:S06]  /*7b00*/  @P0 BRA `(.L_x_125) ;  /* 0x00000000000c0947 */ /* 0x000fec0003800000 */
[----:B------:R-:W-:Y:S04]  /*7b10*/  SHF.L.U32 R2, R85, 0x1f, RZ ;  /* 0x0000001f55027819 */ /* 0x000fe800000006ff */
[----:B------:R-:W2:Y:S02]  /*7b20*/  SYNCS.PHASECHK.TRANS64.TRYWAIT P0, [R0+URZ+0x80], R2 ;  /* 0x00008002000075a7 */ /* 0x000ea400080011ff */
[----:B--2---:R-:W-:Y:S05]  /*7b30*/  @!P0 BRA `(.L_x_126) ;  /* 0x0000003400b48947 */ /* 0x004fea0003800000 */
.L_x_125:
[----:B------:R-:W-:Y:S05]  /*7b40*/  BSYNC B0 ;  /* 0x0000000000007941 */ /* 0x000fea0003800000 */
.L_x_124:
[----:B------:R-:W-:Y:S01]  /*7b50*/  ISETP.NE.AND P0, PT, R53, RZ, PT ;  /* 0x000000ff3500720c */ /* 0x000fe20003f05270 */
[----:B--2---:R-:W-:Y:S02]  /*7b60*/  VIADD R2, R0, 0xa0 ;  /* 0x000000a000027836 */ /* 0x004fe40000000000 */
[----:B------:R-:W-:Y:S02]  /*7b70*/  IMAD.U32 R0, RZ, RZ, UR46 ;  /* 0x0000002eff007e24 */ /* 0x000fe4000f8e00ff */
[----:B------:R-:W-:Y:S03]  /*7b80*/  VIADD R86, R86, 0x1 ;  /* 0x0000000156567836 */ /* 0x000fe60000000000 */
[----:B------:R-:W-:Y:S05]  /*7b90*/  PRMT R0, R0, 0x654, R2 ;  /* 0x0000065400007816 */ /* 0x000fea0000000002 */
[----:B------:R2:W3:Y:S04]  /*7ba0*/  @P0 LDS.128 R44, [R4+0x200] ;  /* 0x00020000042c0984 */ /* 0x0004e80000000c00 */
[----:B------:R2:W4:Y:S01]  /*7bb0*/  @P0 LDS.128 R48, [R3+0x200] ;  /* 0x0002000003300984 */ /* 0x0005220000000c00 */
        /* <DEDUP_REMOVED lines=10> */
[----:B--23--:R-:W-:Y:S02]  /*7c60*/  LOP3.LUT R85, R85, R0, RZ, 0x3c, !PT ;  /* 0x0000000055557212 */ /* 0x00cfe400078e3cff */
.L_x_123:
[----:B------:R-:W-:Y:S05]  /*7c70*/  BSYNC B1 ;  /* 0x0000000000017941 */ /* 0x000fea0003800000 */
.L_x_122:
[----:B------:R-:W-:Y:S05]  /*7c80*/  VIADD R0, R39, 0x20 ;  /* 0x0000002027007836 */ /* 0x000fea0000000000 */
[----:B------:R-:W-:Y:S04]  /*7c90*/  SHF.R.U32.HI R0, RZ, 0x15, R0 ;  /* 0x00000015ff007819 */ /* 0x000fe80000011600 */
[----:B------:R-:W-:Y:S11]  /*7ca0*/  LOP3.LUT P0, RZ, R0, 0x3, R81, 0x48, !PT ;  /* 0x0000000300ff7812 */ /* 0x000ff60007804851 */
[----:B------:R-:W-:Y:S02]  /*7cb0*/  @!UPT UIADD3 URZ, UPT, UPT, URZ, URZ, URZ ;  /* 0x000000fffffff290 */ /* 0x000fe4000fffe0ff */
[----:B------:R-:W-:Y:S05]  /*7cc0*/  @!P0 BRA `(.L_x_127) ;  /* 0x0000000000408947 */ /* 0x000fea0003800000 */
[----:B------:R-:W2:Y:S01]  /*7cd0*/  LDCU.64 UR8, c[0x4][0x78] ;  /* 0x01000f00ff0877ac */ /* 0x000ea20008000a00 */
[----:B------:R-:W-:Y:S01]  /*7ce0*/  MOV R3, 0x0 ;  /* 0x0000000000037802 */ /* 0x000fe20000000f00 */
[----:B------:R-:W-:Y:S02]  /*7cf0*/  HFMA2 R12, -RZ, RZ, 0, 5.9604644775390625e-08 ;  /* 0x00000001ff0c7431 */ /* 0x000fe400000001ff */
[----:B------:R-:W-:Y:S02]  /*7d00*/  IMAD.MOV.U32 R8, RZ, RZ, 0x192 ;  /* 0x00000192ff087424 */ /* 0x000fe400078e00ff */
[----:B------:R-:W-:Y:S01]  /*7d10*/  IMAD.MOV.U32 R13, RZ, RZ, RZ ;  /* 0x000000ffff0d7224 */ /* 0x000fe200078e00ff */
[----:B------:R-:W3:Y:S01]  /*7d20*/  LDCU.64 UR6, c[0x4][0x80] ;  /* 0x01001000ff0677ac */ /* 0x000ee20008000a00 */
[----:B------:R-:W1:Y:S01]  /*7d30*/  LDC.64 R2, c[0x4][R3] ;  /* 0x0100000003027b82 */ /* 0x000e620000000a00 */
[----:B------:R-:W5:Y:S01]  /*7d40*/  LDCU.64 UR4, c[0x4][0x18] ;  /* 0x01000300ff0477ac */ /* 0x000f620008000a00 */
[----:B--2---:R-:W-:Y:S01]  /*7d50*/  MOV R5, UR9 ;  /* 0x0000000900057c02 */ /* 0x004fe20008000f00 */
[----:B------:R-:W-:Y:S01]  /*7d60*/  IMAD.U32 R4, RZ, RZ, UR8 ;  /* 0x00000008ff047e24 */ /* 0x000fe2000f8e00ff */
[----:B---3--:R-:W-:Y:S01]  /*7d70*/  MOV R7, UR7 ;  /* 0x0000000700077c02 */ /* 0x008fe20008000f00 */
[----:B------:R-:W-:Y:S01]  /*7d80*/  IMAD.U32 R6, RZ, RZ, UR6 ;  /* 0x00000006ff067e24 */ /* 0x000fe2000f8e00ff */
[----:B-----5:R-:W-:Y:S01]  /*7d90*/  MOV R11, UR5 ;  /* 0x00000005000b7c02 */ /* 0x020fe20008000f00 */
[----:B------:R-:W-:Y:S02]  /*7da0*/  IMAD.U32 R10, RZ, RZ, UR4 ;  /* 0x00000004ff0a7e24 */ /* 0x000fe4000f8e00ff */
[----:B------:R-:W-:Y:S07]  /*7db0*/  LEPC R20, `(.L_x_127) ;  /* 0x000000001014794e */ /* 0x000fee0000000000 */
[----:B-1--4-:R-:W-:Y:S05]  /*7dc0*/  CALL.ABS.NOINC R2 ;  /* 0x0000000002007343 */ /* 0x012fea0003c00000 */
.L_x_127:
[C---:B------:R-:W-:Y:S01]  /*7dd0*/  SHF.L.U32 R2, R44.reuse, 0x10, RZ ;  /* 0x000000102c027819 */ /* 0x040fe200000006ff */
[----:B------:R-:W-:Y:S05]  /*7de0*/  WARPSYNC.ALL ;  /* 0x0000000000007948 */ /* 0x000fea0003800000 */
[----:B------:R-:W-:Y:S01]  /*7df0*/  R2UR UR4, R39 ;  /* 0x00000000270472ca */ /* 0x000fe200000e0000 */
[----:B------:R-:W-:Y:S01]  /*7e00*/  BSSY.RECONVERGENT B0, `(.L_x_128) ;  /* 0x000009d000007945 */ /* 0x000fe20003800200 */
[C---:B------:R-:W-:Y:S02]  /*7e10*/  PRMT R3, R44.reuse, 0x8880, RZ ;  /* 0x000088802c037816 */ /* 0x040fe400000000ff */
[----:B------:R-:W-:Y:S02]  /*7e20*/  SHF.L.U32 R41, R44, 0x8, RZ ;  /* 0x000000082c297819 */ /* 0x000fe400000006ff */
[C---:B------:R-:W-:Y:S02]  /*7e30*/  SHF.L.U32 R42, R45.reuse, 0x10, RZ ;  /* 0x000000102d2a7819 */ /* 0x040fe400000006ff */
[----:B------:R-:W-:Y:S02]  /*7e40*/  SHF.L.U32 R43, R45, 0x8, RZ ;  /* 0x000000082d2b7819 */ /* 0x000fe400000006ff */
[----:B------:R-:W-:Y:S02]  /*7e50*/  SHF.R.S32.HI R42, RZ, 0x18, R42 ;  /* 0x00000018ff2a7819 */ /* 0x000fe4000001142a */
[----:B------:R-:W-:Y:S01]  /*7e60*/  SHF.R.S32.HI R43, RZ, 0x18, R43 ;  /* 0x00000018ff2b7819 */ /* 0x000fe2000001142b */
[----:B-1----:R-:W1:Y:S01]  /*7e70*/  LDTM.x32 R4, tmem[UR4+0x20] ;  /* 0x00002004000479ee */ /* 0x002e6200082c0000 */
[----:B------:R-:W-:Y:S02]  /*7e80*/  ISETP.NE.AND P0, PT, R90, RZ, PT ;  /* 0x000000ff5a00720c */ /* 0x000fe40003f05270 */
[----:B------:R-:W-:Y:S01]  /*7e90*/  ISETP.NE.AND P6, PT, R60, RZ, PT ;  /* 0x000000ff3c00720c */ /* 0x000fe20003fc5270 */
[C---:B-1----:R-:W-:Y:S01]  /*7ea0*/  IMAD R0, R38.reuse, R4, RZ ;  /* 0x0000000426007224 */ /* 0x042fe200078e02ff */
        /* <DEDUP_REMOVED lines=8> */
[----:B------:R-:W-:Y:S02]  /*7f30*/  IMAD R7, R38, R7, RZ ;  /* 0x0000000726077224 */ /* 0x000fe400078e02ff */
[-C--:B------:R-:W-:Y:S02]  /*7f40*/  IMAD R3, R5, R40.reuse, R3 ;  /* 0x0000002805037224 */ /* 0x080fe400078e0203 */
[----:B------:R-:W-:Y:S02]  /*7f50*/  IMAD R7, R4, R40, R7 ;  /* 0x0000002804077224 */ /* 0x000fe400078e0207 */
[C---:B------:R-:W-:Y:S02]  /*7f60*/  IMAD R4, R38.reuse, R8, RZ ;  /* 0x0000000826047224 */ /* 0x040fe400078e02ff */
[C---:B------:R-:W-:Y:S01]  /*7f70*/  IMAD R8, R38.reuse, R12, RZ ;  /* 0x0000000c26087224 */ /* 0x040fe200078e02ff */
[----:B------:R-:W-:Y:S01]  /*7f80*/  I2IP.S8.S32.SAT R56, R7, R3, RZ ;  /* 0x0000000307387239 */ /* 0x000fe200000014ff */
[----:B------:R-:W-:Y:S01]  /*7f90*/  IMAD R5, R38, R9, RZ ;  /* 0x0000000926057224 */ /* 0x000fe200078e02ff */
[----:B------:R-:W-:Y:S01]  /*7fa0*/  PRMT R7, R46, 0x8880, RZ ;  /* 0x000088802e077816 */ /* 0x000fe200000000ff */
[----:B------:R-:W-:Y:S01]  /*7fb0*/  IMAD R12, R38, R16, RZ ;  /* 0x00000010260c7224 */ /* 0x000fe200078e02ff */
[----:B------:R-:W-:Y:S01]  /*7fc0*/  I2IP.S8.S32.SAT R56, R2, R0, R56 ;  /* 0x0000000002387239 */ /* 0x000fe20000001438 */
[C---:B------:R-:W-:Y:S01]  /*7fd0*/  IMAD R9, R38.reuse, R13, RZ ;  /* 0x0000000d26097224 */ /* 0x040fe200078e02ff */
[----:B------:R-:W-:Y:S01]  /*7fe0*/  SHF.R.S32.HI R3, RZ, 0x18, R45 ;  /* 0x00000018ff037819 */ /* 0x000fe2000001142d */
[----:B------:R-:W-:Y:S01]  /*7ff0*/  IMAD R16, R38, R20, RZ ;  /* 0x0000001426107224 */ /* 0x000fe200078e02ff */
[----:B----4-:R-:W-:Y:S01]  /*8000*/  SHF.L.U32 R0, R48, 0x10, RZ ;  /* 0x0000001030007819 */ /* 0x010fe200000006ff */
[----:B------:R-:W-:Y:S01]  /*8010*/  IMAD R13, R38, R17, RZ ;  /* 0x00000011260d7224 */ /* 0x000fe200078e02ff */
[----:B------:R-:W-:Y:S01]  /*8020*/  SHF.L.U32 R2, R48, 0x8, RZ ;  /* 0x0000000830027819 */ /* 0x000fe200000006ff */
[C---:B------:R-:W-:Y:S01]  /*8030*/  IMAD R20, R38.reuse, R24, RZ ;  /* 0x0000001826147224 */ /* 0x040fe200078e02ff */
[----:B------:R-:W-:Y:S01]  /*8040*/  SHF.R.S32.HI R0, RZ, 0x18, R0 ;  /* 0x00000018ff007819 */ /* 0x000fe20000011400 */
[C---:B------:R-:W-:Y:S01]  /*8050*/  IMAD R17, R38.reuse, R21, RZ ;  /* 0x0000001526117224 */ /* 0x040fe200078e02ff */
[----:B------:R-:W-:Y:S01]  /*8060*/  SHF.R.S32.HI R2, RZ, 0x18, R2 ;  /* 0x00000018ff027819 */ /* 0x000fe20000011402 */
[C---:B------:R-:W-:Y:S02]  /*8070*/  IMAD R24, R38.reuse, R28, RZ ;  /* 0x0000001c26187224 */ /* 0x040fe400078e02ff */
[C---:B------:R-:W-:Y:S02]  /*8080*/  IMAD R6, R38.reuse, R10, RZ ;  /* 0x0000000a26067224 */ /* 0x040fe400078e02ff */
[C---:B------:R-:W-:Y:S02]  /*8090*/  IMAD R21, R38.reuse, R25, RZ ;  /* 0x0000001926157224 */ /* 0x040fe400078e02ff */
[----:B------:R-:W-:Y:S01]  /*80a0*/  IMAD R28, R38, R32, RZ ;  /* 0x00000020261c7224 */ /* 0x000fe200078e02ff */
[----:B------:R-:W-:Y:S01]  /*80b0*/  SHF.L.U32 R32, R46, 0x10, RZ ;  /* 0x000000102e207819 */ /* 0x000fe200000006ff */
[-C--:B------:R-:W-:Y:S02]  /*80c0*/  IMAD R4, R41, R40.reuse, R4 ;  /* 0x0000002829047224 */ /* 0x080fe400078e0204 */
[----:B------:R-:W-:Y:S01]  /*80d0*/  IMAD R25, R38, R29, RZ ;  /* 0x0000001d26197224 */ /* 0x000fe200078e02ff */
[----:B------:R-:W-:Y:S01]  /*80e0*/  SHF.R.S32.HI R32, RZ, 0x18, R32 ;  /* 0x00000018ff207819 */ /* 0x000fe20000011420 */
[----:B------:R-:W-:Y:S02]  /*80f0*/  IMAD R5, R42, R40, R5 ;  /* 0x000000282a057224 */ /* 0x000fe400078e0205 */
[----:B------:R-:W-:Y:S01]  /*8100*/  IMAD R29, R38, R33, RZ ;  /* 0x00000021261d7224 */ /* 0x000fe200078e02ff */
[----:B------:R-:W-:Y:S01]  /*8110*/  SHF.L.U32 R33, R46, 0x8, RZ ;  /* 0x000000082e217819 */ /* 0x000fe200000006ff */
[C---:B------:R-:W-:Y:S02]  /*8120*/  IMAD R11, R38.reuse, R11, RZ ;  /* 0x0000000b260b7224 */ /* 0x040fe400078e02ff */
[C---:B------:R-:W-:Y:S01]  /*8130*/  IMAD R10, R38.reuse, R14, RZ ;  /* 0x0000000e260a7224 */ /* 0x040fe200078e02ff */
[----:B------:R-:W-:Y:S01]  /*8140*/  SHF.R.S32.HI R33, RZ, 0x18, R33 ;  /* 0x00000018ff217819 */ /* 0x000fe20000011421 */
[----:B------:R-:W-:Y:S02]  /*8150*/  IMAD R6, R43, R40, R6 ;  /* 0x000000282b067224 */ /* 0x000fe400078e0206 */
[C---:B------:R-:W-:Y:S02]  /*8160*/  IMAD R14, R38.reuse, R18, RZ ;  /* 0x00000012260e7224 */ /* 0x040fe400078e02ff */
[C---:B------:R-:W-:Y:S02]  /*8170*/  IMAD R18, R38.reuse, R22, RZ ;  /* 0x0000001626127224 */ /* 0x040fe400078e02ff */
[----:B------:R-:W-:Y:S01]  /*8180*/  IMAD R11, R3, R40, R11 ;  /* 0x00000028030b7224 */ /* 0x000fe200078e020b */
[----:B------:R-:W-:Y:S01]  /*8190*/  PRMT R3, R47, 0x8880, RZ ;  /* 0x000088802f037816 */ /* 0x000fe200000000ff */
[C---:B------:R-:W-:Y:S02]  /*81a0*/  IMAD R22, R38.reuse, R26, RZ ;  /* 0x0000001a26167224 */ /* 0x040fe400078e02ff */
[C---:B------:R-:W-:Y:S01]  /*81b0*/  IMAD R26, R38.reuse, R30, RZ ;  /* 0x0000001e261a7224 */ /* 0x040fe200078e02ff */
[----:B------:R-:W-:Y:S01]  /*81c0*/  I2IP.S8.S32.SAT R11, R11, R6, RZ ;  /* 0x000000060b0b7239 */ /* 0x000fe200000014ff */
[----:B------:R-:W-:Y:S01]  /*81d0*/  IMAD R8, R7, R40, R8 ;  /* 0x0000002807087224 */ /* 0x000fe200078e0208 */
[----:B------:R-:W-:Y:S01]  /*81e0*/  SHF.L.U32 R6, R47, 0x10, RZ ;  /* 0x000000102f067819 */ /* 0x000fe200000006ff */
[----:B------:R-:W-:Y:S01]  /*81f0*/  IMAD R30, R38, R34, RZ ;  /* 0x00000022261e7224 */ /* 0x000fe200078e02ff */
[----:B------:R-:W-:Y:S01]  /*8200*/  SHF.R.S32.HI R34, RZ, 0x18, R46 ;  /* 0x00000018ff227819 */ /* 0x000fe2000001142e */
[----:B------:R-:W-:Y:S01]  /*8210*/  IMAD R9, R32, R40, R9 ;  /* 0x0000002820097224 */ /* 0x000fe200078e0209 */
[----:B------:R-:W-:Y:S01]  /*8220*/  SHF.R.S32.HI R6, RZ, 0x18, R6 ;  /* 0x00000018ff067819 */ /* 0x000fe20000011406 */
[----:B------:R-:W-:Y:S01]  /*8230*/  IMAD R15, R38, R15, RZ ;  /* 0x0000000f260f7224 */ /* 0x000fe200078e02ff */
[----:B------:R-:W-:Y:S01]  /*8240*/  I2IP.S8.S32.SAT R57, R5, R4, R11 ;  /* 0x0000000405397239 */ /* 0x000fe2000000140b */
[-C--:B------:R-:W-:Y:S01]  /*8250*/  IMAD R10, R33, R40.reuse, R10 ;  /* 0x00000028210a7224 */ /* 0x080fe200078e020a */
[----:B------:R-:W-:Y:S01]  /*8260*/  SHF.L.U32 R5, R49, 0x10, RZ ;  /* 0x0000001031057819 */ /* 0x000fe200000006ff */
[----:B------:R-:W-:Y:S01]  /*8270*/  IMAD.SHL.U32 R7, R47, 0x100, RZ ;  /* 0x000001002f077824 */ /* 0x000fe200078e00ff */
[----:B------:R-:W-:Y:S01]  /*8280*/  PRMT R4, R49, 0x8880, RZ ;  /* 0x0000888031047816 */ /* 0x000fe200000000ff */
[-C--:B------:R-:W-:Y:S01]  /*8290*/  IMAD R15, R34, R40.reuse, R15 ;  /* 0x00000028220f7224 */ /* 0x080fe200078e020f */
[----:B------:R-:W-:Y:S01]  /*82a0*/  SHF.R.S32.HI R5, RZ, 0x18, R5 ;  /* 0x00000018ff057819 */ /* 0x000fe20000011405 */
[-C--:B------:R-:W-:Y:S01]  /*82b0*/  IMAD R12, R3, R40.reuse, R12 ;  /* 0x00000028030c7224 */ /* 0x080fe200078e020c */
[----:B------:R-:W-:Y:S01]  /*82c0*/  SHF.R.S32.HI R7, RZ, 0x18, R7 ;  /* 0x00000018ff077819 */ /* 0x000fe20000011407 */
[----:B------:R-:W-:Y:S01]  /*82d0*/  IMAD R13, R6, R40, R13 ;  /* 0x00000028060d7224 */ /* 0x000fe200078e020d */
[----:B------:R-:W-:Y:S01]  /*82e0*/  I2IP.S8.S32.SAT R15, R15, R10, RZ ;  /* 0x0000000a0f0f7239 */ /* 0x000fe200000014ff */
[----:B------:R-:W-:Y:S01]  /*82f0*/  IMAD R19, R38, R19, RZ ;  /* 0x0000001326137224 */ /* 0x000fe200078e02ff */
[----:B------:R-:W-:Y:S01]  /*8300*/  SHF.R.S32.HI R10, RZ, 0x18, R47 ;  /* 0x00000018ff0a7819 */ /* 0x000fe2000001142f */
[----:B------:R-:W-:Y:S01]  /*8310*/  IMAD R14, R7, R40, R14 ;  /* 0x00000028070e7224 */ /* 0x000fe200078e020e */
[----:B------:R-:W-:Y:S01]  /*8320*/  PRMT R3, R48, 0x8880, RZ ;  /* 0x0000888030037816 */ /* 0x000fe200000000ff */
[----:B------:R-:W-:Y:S01]  /*8330*/  IMAD R23, R38, R23, RZ ;  /* 0x0000001726177224 */ /* 0x000fe200078e02ff */
[----:B------:R-:W-:Y:S01]  /*8340*/  I2IP.S8.S32.SAT R58, R9, R8, R15 ;  /* 0x00000008093a7239 */ /* 0x000fe2000000140f */
[-C--:B------:R-:W-:Y:S02]  /*8350*/  IMAD R19, R10, R40.reuse, R19 ;  /* 0x000000280a137224 */ /* 0x080fe400078e0213 */
[-C--:B------:R-:W-:Y:S01]  /*8360*/  IMAD R16, R3, R40.reuse, R16 ;  /* 0x0000002803107224 */ /* 0x080fe200078e0210 */
[----:B------:R-:W-:Y:S01]  /*8370*/  SHF.R.S32.HI R3, RZ, 0x18, R48 ;  /* 0x00000018ff037819 */ /* 0x000fe20000011430 */
[----:B------:R-:W-:Y:S01]  /*8380*/  IMAD R17, R0, R40, R17 ;  /* 0x0000002800117224 */ /* 0x000fe200078e0211 */
[----:B------:R-:W-:Y:S01]  /*8390*/  I2IP.S8.S32.SAT R14, R19, R14, RZ ;  /* 0x0000000e130e7239 */ /* 0x000fe200000014ff */
[----:B------:R-:W-:Y:S02]  /*83a0*/  IMAD.SHL.U32 R0, R49, 0x100, RZ ;  /* 0x0000010031007824 */ /* 0x000fe400078e00ff */
[-C--:B------:R-:W-:Y:S01]  /*83b0*/  IMAD R18, R2, R40.reuse, R18 ;  /* 0x0000002802127224 */ /* 0x080fe200078e0212 */
[----:B------:R-:W-:Y:S01]  /*83c0*/  SHF.R.S32.HI R2, RZ, 0x18, R49 ;  /* 0x00000018ff027819 */ /* 0x000fe20000011431 */
[-C--:B------:R-:W-:Y:S01]  /*83d0*/  IMAD R23, R3, R40.reuse, R23 ;  /* 0x0000002803177224 */ /* 0x080fe200078e0217 */
[----:B------:R-:W-:Y:S01]  /*83e0*/  SHF.R.S32.HI R0, RZ, 0x18, R0 ;  /* 0x00000018ff007819 */ /* 0x000fe20000011400 */
[-C--:B------:R-:W-:Y:S01]  /*83f0*/  IMAD R20, R4, R40.reuse, R20 ;  /* 0x0000002804147224 */ /* 0x080fe200078e0214 */
[C---:B------:R-:W-:Y:S01]  /*8400*/  SHF.L.U32 R4, R50.reuse, 0x10, RZ ;  /* 0x0000001032047819 */ /* 0x040fe200000006ff */
[-C--:B------:R-:W-:Y:S01]  /*8410*/  IMAD R21, R5, R40.reuse, R21 ;  /* 0x0000002805157224 */ /* 0x080fe200078e0215 */
[----:B------:R-:W-:Y:S01]  /*8420*/  PRMT R3, R50, 0x8880, RZ ;  /* 0x0000888032037816 */ /* 0x000fe200000000ff */
[----:B------:R-:W-:Y:S01]  /*8430*/  IMAD R27, R38, R27, RZ ;  /* 0x0000001b261b7224 */ /* 0x000fe200078e02ff */
[----:B------:R-:W-:Y:S01]  /*8440*/  SHF.L.U32 R5, R50, 0x8, RZ ;  /* 0x0000000832057819 */ /* 0x000fe200000006ff */
[-C--:B------:R-:W-:Y:S01]  /*8450*/  IMAD R22, R0, R40.reuse, R22 ;  /* 0x0000002800167224 */ /* 0x080fe200078e0216 */
[----:B------:R-:W-:Y:S01]  /*8460*/  SHF.R.S32.HI R4, RZ, 0x18, R4 ;  /* 0x00000018ff047819 */ /* 0x000fe20000011404 */
[-C--:B------:R-:W-:Y:S01]  /*8470*/  IMAD R27, R2, R40.reuse, R27 ;  /* 0x00000028021b7224 */ /* 0x080fe200078e021b */
[----:B------:R-:W-:Y:S01]  /*8480*/  SHF.R.S32.HI R5, RZ, 0x18, R5 ;  /* 0x00000018ff057819 */ /* 0x000fe20000011405 */
[-C--:B------:R-:W-:Y:S01]  /*8490*/  IMAD R24, R3, R40.reuse, R24 ;  /* 0x0000002803187224 */ /* 0x080fe200078e0218 */
[C---:B------:R-:W-:Y:S01]  /*84a0*/  SHF.L.U32 R3, R51.reuse, 0x10, RZ ;  /* 0x0000001033037819 */ /* 0x040fe200000006ff */
[-C--:B------:R-:W-:Y:S01]  /*84b0*/  IMAD R25, R4, R40.reuse, R25 ;  /* 0x0000002804197224 */ /* 0x080fe200078e0219 */
[----:B------:R-:W-:Y:S01]  /*84c0*/  SHF.R.S32.HI R0, RZ, 0x18, R50 ;  /* 0x00000018ff007819 */ /* 0x000fe20000011432 */
[----:B------:R-:W-:Y:S01]  /*84d0*/  IMAD R31, R38, R31, RZ ;  /* 0x0000001f261f7224 */ /* 0x000fe200078e02ff */
[----:B------:R-:W-:Y:S01]  /*84e0*/  PRMT R2, R51, 0x8880, RZ ;  /* 0x0000888033027816 */ /* 0x000fe200000000ff */
[-C--:B------:R-:W-:Y:S01]  /*84f0*/  IMAD R26, R5, R40.reuse, R26 ;  /* 0x00000028051a7224 */ /* 0x080fe200078e021a */
[----:B------:R-:W-:Y:S01]  /*8500*/  SHF.L.U32 R4, R51, 0x8, RZ ;  /* 0x0000000833047819 */ /* 0x000fe200000006ff */
[-C--:B------:R-:W-:Y:S01]  /*8510*/  IMAD R31, R0, R40.reuse, R31 ;  /* 0x00000028001f7224 */ /* 0x080fe200078e021f */
[----:B------:R-:W-:Y:S01]  /*8520*/  SHF.R.S32.HI R3, RZ, 0x18, R3 ;  /* 0x00000018ff037819 */ /* 0x000fe20000011403 */
[-C--:B------:R-:W-:Y:S01]  /*8530*/  IMAD R28, R2, R40.reuse, R28 ;  /* 0x00000028021c7224 */ /* 0x080fe200078e021c */
[----:B------:R-:W-:Y:S01]  /*8540*/  SHF.R.S32.HI R4, RZ, 0x18, R4 ;  /* 0x00000018ff047819 */ /* 0x000fe20000011404 */
[----:B------:R-:W-:Y:S01]  /*8550*/  IMAD R35, R38, R35, RZ ;  /* 0x0000002326237224 */ /* 0x000fe200078e02ff */
[----:B------:R-:W-:Y:S01]  /*8560*/  SHF.R.S32.HI R5, RZ, 0x18, R51 ;  /* 0x00000018ff057819 */ /* 0x000fe20000011433 */
[----:B------:R-:W-:Y:S01]  /*8570*/  IMAD R29, R3, R40, R29 ;  /* 0x00000028031d7224 */ /* 0x000fe200078e021d */
[----:B------:R-:W-:Y:S01]  /*8580*/  I2IP.S8.S32.SAT R59, R13, R12, R14 ;  /* 0x0000000c0d3b7239 */ /* 0x000fe2000000140e */
[----:B------:R-:W-:Y:S01]  /*8590*/  IMAD R30, R4, R40, R30 ;  /* 0x00000028041e7224 */ /* 0x000fe200078e021e */
[----:B------:R-:W-:Y:S01]  /*85a0*/  I2IP.S8.S32.SAT R18, R23, R18, RZ ;  /* 0x0000001217127239 */ /* 0x000fe200000014ff */
[----:B------:R-:W-:Y:S01]  /*85b0*/  IMAD R35, R5, R40, R35 ;  /* 0x0000002805237224 */ /* 0x000fe200078e0223 */
[----:B------:R-:W-:Y:S01]  /*85c0*/  I2IP.S8.S32.SAT R22, R27, R22, RZ ;  /* 0x000000161b167239 */ /* 0x000fe200000014ff */
[----:B------:R1:W-:Y:S01]  /*85d0*/  STS.128 [R78+UR43+0x5200], R56 ;  /* 0x005200384e007988 */ /* 0x0003e20008000c2b */
[----:B------:R-:W-:Y:S02]  /*85e0*/  I2IP.S8.S32.SAT R26, R31, R26, RZ ;  /* 0x0000001a1f1a7239 */ /* 0x000fe400000014ff */
[----:B------:R-:W-:Y:S02]  /*85f0*/  I2IP.S8.S32.SAT R19, R35, R30, RZ ;  /* 0x0000001e23137239 */ /* 0x000fe400000014ff */
[----:B------:R-:W-:Y:S02]  /*8600*/  I2IP.S8.S32.SAT R16, R17, R16, R18 ;  /* 0x0000001011107239 */ /* 0x000fe40000001412 */
[----:B------:R-:W-:Y:S02]  /*8610*/  I2IP.S8.S32.SAT R17, R21, R20, R22 ;  /* 0x0000001415117239 */ /* 0x000fe40000001416 */
[----:B------:R-:W-:Y:S02]  /*8620*/  I2IP.S8.S32.SAT R18, R25, R24, R26 ;  /* 0x0000001819127239 */ /* 0x000fe4000000141a */
[----:B------:R-:W-:Y:S02]  /*8630*/  I2IP.S8.S32.SAT R19, R29, R28, R19 ;  /* 0x0000001c1d137239 */ /* 0x000fe40000001413 */
[----:B------:R-:W-:Y:S02]  /*8640*/  LEA R0, R86, UR43, 0x3 ;  /* 0x0000002b56007c11 */ /* 0x000fe4000f8e18ff */
[----:B------:R-:W-:Y:S01]  /*8650*/  @P6 SHF.L.U32 R2, R85, 0x1f, RZ ;  /* 0x0000001f55026819 */ /* 0x000fe200000006ff */
        /* <DEDUP_REMOVED lines=9> */
[----:B------:R-:W-:Y:S02]  /*86f0*/  UIADD3 UR4, UP0, UPT, UR62, 0x680, URZ ;  /* 0x000006803e047890 */ /* 0x000fe4000ff1e0ff */
[----:B------:R-:W-:Y:S02]  /*8700*/  UIADD3 UR13, UPT, UPT, UR49, 0x20, URZ ;  /* 0x00000020310d7890 */ /* 0x000fe4000fffe0ff */
[----:B------:R-:W-:Y:S02]  /*8710*/  UIADD3 UR12, UPT, UPT, UR43, 0x5200, URZ ;  /* 0x000052002b0c7890 */ /* 0x000fe4000fffe0ff */
[----:B------:R-:W-:Y:S01]  /*8720*/  UIADD3.X UR5, UPT, UPT, URZ, UR63, URZ, UP0, !UPT ;  /* 0x0000003fff057290 */ /* 0x000fe200087fe4ff */
[----:B------:R-:W-:Y:S01]  /*8730*/  UMOV UR14, UR50 ;  /* 0x00000032000e7c82 */ /* 0x000fe20008000000 */
[----:B------:R-:W-:Y:S01]  /*8740*/  UMOV UR15, UR36 ;  /* 0x00000024000f7c82 */ /* 0x000fe20008000000 */
[----:B------:R-:W-:Y:S02]  /*8750*/  UIADD3 UR9, UPT, UPT, UR49, 0xa0, URZ ;  /* 0x000000a031097890 */ /* 0x000fe4000fffe0ff */
[----:B------:R-:W-:Y:S01]  /*8760*/  UIADD3 UR8, UPT, UPT, UR43, 0x5a00, URZ ;  /* 0x00005a002b087890 */ /* 0x000fe2000fffe0ff */
[----:B------:R-:W-:Y:S03]  /*8770*/  UMOV UR10, UR50 ;  /* 0x00000032000a7c82 */ /* 0x000fe60008000000 */
[----:B------:R2:W-:Y:S01]  /*8780*/  UTMASTG.3D [UR12], [UR4] ;  /* 0x0000000c040073b5 */ /* 0x0005e20008010000 */
[----:B------:R-:W-:Y:S04]  /*8790*/  UMOV UR11, UR36 ;  /* 0x00000024000b7c82 */ /* 0x000fe80008000000 */
[----:B------:R2:W-:Y:S01]  /*87a0*/  UTMASTG.3D [UR8], [UR4] ;  /* 0x00000008040073b5 */ /* 0x0005e20008010000 */
[----:B------:R0:W-:Y:S01]  /*87b0*/  UTMACMDFLUSH ;  /* 0x00000000000079b7 */ /* 0x0001e20000000000 */
[----:B--2---:R-:W-:Y:S04]  /*87c0*/  DEPBAR.LE SB0, 0x1 ;  /* 0x000080400000791a */ /* 0x004fe80000000000 */
.L_x_129:
[----:B------:R-:W-:Y:S05]  /*87d0*/  BSYNC.RECONVERGENT B0 ;  /* 0x0000000000007941 */ /* 0x000fea0003800200 */
.L_x_128:
        /* <DEDUP_REMOVED lines=14> */
.L_x_133:
[----:B------:R-:W-:Y:S05]  /*88c0*/  BSYNC B0 ;  /* 0x0000000000007941 */ /* 0x000fea0003800000 */
.L_x_132:
[----:B------:R-:W-:Y:S01]  /*88d0*/  ISETP.NE.AND P0, PT, R53, RZ, PT ;  /* 0x000000ff3500720c */ /* 0x000fe20003f05270 */
[----:B------:R-:W-:Y:S11]  /*88e0*/  VIADD R86, R86, 0x1 ;  /* 0x0000000156567836 */ /* 0x000ff60000000000 */
[----:B------:R-:W-:Y:S01]  /*88f0*/  @!UPT UIADD3 URZ, UPT, UPT, URZ, URZ, URZ ;  /* 0x000000fffffff290 */ /* 0x000fe2000fffe0ff */
[----:B------:R3:W4:Y:S04]  /*8900*/  @P0 LDS.128 R48, [R2+0x200] ;  /* 0x0002000002300984 */ /* 0x0007280000000c00 */
[----:B------:R1:W1:Y:S01]  /*8910*/  @P0 LDS.128 R44, [R3+0x200] ;  /* 0x00020000032c0984 */ /* 0x0002620000000c00 */
        /* <DEDUP_REMOVED lines=8> */
[----:B---3--:R-:W-:Y:S02]  /*89a0*/  VIADD R2, R0, 0xa0 ;  /* 0x000000a000027836 */ /* 0x008fe40000000000 */
[----:B--2---:R-:W-:Y:S05]  /*89b0*/  IMAD.U32 R0, RZ, RZ, UR46 ;  /* 0x0000002eff007e24 */ /* 0x004fea000f8e00ff */
[----:B------:R-:W-:Y:S04]  /*89c0*/  PRMT R0, R0, 0x654, R2 ;  /* 0x0000065400007816 */ /* 0x000fe80000000002 */
[----:B-----5:R2:W-:Y:S02]  /*89d0*/  SYNCS.ARRIVE.TRANS64.RED.A1T0 RZ, [R0+URZ], RZ ;  /* 0x000000ff00ff79a7 */ /* 0x0205e400081004ff */
[----:B--2---:R-:W-:Y:S04]  /*89e0*/  SEL R0, RZ, 0x1, P0 ;  /* 0x00000001ff007807 */ /* 0x004fe80000000000 */
[----:B-1--4-:R-:W-:Y:S02]  /*89f0*/  LOP3.LUT R85, R85, R0, RZ, 0x3c, !PT ;  /* 0x0000000055557212 */ /* 0x012fe400078e3cff */
.L_x_131:
[----:B------:R-:W-:Y:S05]  /*8a00*/  BSYNC B1 ;  /* 0x0000000000017941 */ /* 0x000fea0003800000 */
.L_x_130:
        /* <DEDUP_REMOVED lines=11> */
[----:B------:R-:W4:Y:S01]  /*8ac0*/  LDC.64 R2, c[0x4][R3] ;  /* 0x0100000003027b82 */ /* 0x000f220000000a00 */
        /* <DEDUP_REMOVED lines=9> */
.L_x_135:
        /* <DEDUP_REMOVED lines=35> */
[----:B------:R-:W-:Y:S01]  /*8d90*/  SHF.L.U32 R0, R48, 0x10, RZ ;  /* 0x0000001030007819 */ /* 0x000fe200000006ff */
        /* <DEDUP_REMOVED lines=110> */
[----:B------:R-:W-:Y:S02]  /*9480*/  UIADD3 UR4, UPT, UPT, UR43, 0x4200, URZ ;  /* 0x000042002b047890 */ /* 0x000fe4000fffe0ff */
[----:B------:R-:W-:Y:S01]  /*9490*/  UIADD3 UR9, UPT, UPT, UR49, 0x40, URZ ;  /* 0x0000004031097890 */ /* 0x000fe2000fffe0ff */
[----:B------:R-:W-:Y:S01]  /*94a0*/  UMOV UR10, UR50 ;  /* 0x00000032000a7c82 */ /* 0x000fe20008000000 */
[----:B------:R-:W-:Y:S02]  /*94b0*/  UMOV UR11, UR36 ;  /* 0x00000024000b7c82 */ /* 0x000fe40008000000 */
[----:B------:R-:W-:Y:S01]  /*94c0*/  MOV R89, UR4 ;  /* 0x0000000400597c02 */ /* 0x000fe20008000f00 */
[----:B------:R-:W-:Y:S02]  /*94d0*/  UIADD3 UR4, UP0, UPT, UR62, 0x680, URZ ;  /* 0x000006803e047890 */ /* 0x000fe4000ff1e0ff */
[----:B------:R-:W-:Y:S01]  /*94e0*/  UIADD3 UR13, UPT, UPT, UR49, 0xc0, URZ ;  /* 0x000000c0310d7890 */ /* 0x000fe2000fffe0ff */
[----:B------:R-:W-:Y:S01]  /*94f0*/  R2UR UR8, R89 ;  /* 0x00000000590872ca */ /* 0x000fe200000e0000 */
[----:B------:R-:W-:Y:S02]  /*9500*/  UIADD3.X UR5, UPT, UPT, URZ, UR63, URZ, UP0, !UPT ;  /* 0x0000003fff057290 */ /* 0x000fe400087fe4ff */
[----:B------:R-:W-:Y:S01]  /*9510*/  UIADD3 UR12, UPT, UPT, UR43, 0x4a00, URZ ;  /* 0x00004a002b0c7890 */ /* 0x000fe2000fffe0ff */
[----:B------:R-:W-:Y:S01]  /*9520*/  UMOV UR14, UR50 ;  /* 0x00000032000e7c82 */ /* 0x000fe20008000000 */
[----:B------:R-:W-:Y:S08]  /*9530*/  UMOV UR15, UR36 ;  /* 0x00000024000f7c82 */ /* 0x000ff00008000000 */
[----:B------:R2:W-:Y:S01]  /*9540*/  UTMASTG.3D [UR8], [UR4] ;  /* 0x00000008040073b5 */ /* 0x0005e20008010000 */
[----:B------:R2:W-:Y:S01]  /*9550*/  UTMASTG.3D [UR12], [UR4] ;  /* 0x0000000c040073b5 */ /* 0x0005e20008010000 */
[----:B------:R0:W-:Y:S01]  /*9560*/  UTMACMDFLUSH ;  /* 0x00000000000079b7 */ /* 0x0001e20000000000 */
[----:B--2---:R-:W-:Y:S04]  /*9570*/  DEPBAR.LE SB0, 0x1 ;  /* 0x000080400000791a */ /* 0x004fe80000000000 */
.L_x_137:
[----:B------:R-:W-:Y:S05]  /*9580*/  BSYNC.RECONVERGENT B0 ;  /* 0x0000000000007941 */ /* 0x000fea0003800200 */
.L_x_136:
        /* <DEDUP_REMOVED lines=14> */
.L_x_141:
[----:B------:R-:W-:Y:S05]  /*9670*/  BSYNC B0 ;  /* 0x0000000000007941 */ /* 0x000fea0003800000 */
.L_x_140:
        /* <DEDUP_REMOVED lines=18> */
.L_x_139:
[----:B------:R-:W-:Y:S05]  /*97a0*/  BSYNC B1 ;  /* 0x0000000000017941 */ /* 0x000fea0003800000 */
.L_x_138:
        /* <DEDUP_REMOVED lines=21> */
.L_x_143:
[----:B------:R-:W-:Y:S01]  /*9900*/  ISETP.NE.AND P0, PT, R90, RZ, PT ;  /* 0x000000ff5a00720c */ /* 0x000fe20003f05270 */
[----:B------:R-:W-:Y:S05]  /*9910*/  WARPSYNC.ALL ;  /* 0x0000000000007948 */ /* 0x000fea0003800000 */
[----:B------:R-:W-:Y:S01]  /*9920*/  R2UR UR4, R39 ;  /* 0x00000000270472ca */ /* 0x000fe200000e0000 */
[----:B------:R-:W-:Y:S01]  /*9930*/  IMAD.U32 R64, R46, 0x10000, RZ ;  /* 0x000100002e407824 */ /* 0x000fe200078e00ff */
[----:B------:R-:W-:Y:S01]  /*9940*/  SHF.L.U32 R41, R44, 0x10, RZ ;  /* 0x000000102c297819 */ /* 0x000fe200000006ff */
[----:B----4-:R-:W-:Y:S01]  /*9950*/  IMAD.U32 R63, R48, 0x10000, RZ ;  /* 0x00010000303f7824 */ /* 0x010fe200078e00ff */
[----:B------:R-:W-:Y:S01]  /*9960*/  PRMT R39, R44, 0x8880, RZ ;  /* 0x000088802c277816 */ /* 0x000fe200000000ff */
[----:B------:R-:W-:Y:S01]  /*9970*/  IMAD.U32 R53, R50, 0x10000, RZ ;  /* 0x0001000032357824 */ /* 0x000fe200078e00ff */
[----:B------:R-:W-:Y:S01]  /*9980*/  SHF.L.U32 R42, R44, 0x8, RZ ;  /* 0x000000082c2a7819 */ /* 0x000fe200000006ff */
[----:B------:R-:W-:Y:S01]  /*9990*/  BSSY.RECONVERGENT B0, `(.L_x_144) ;  /* 0x00000a0000007945 */ /* 0x000fe20003800200 */
[----:B------:R-:W-:Y:S02]  /*99a0*/  SHF.R.S32.HI R41, RZ, 0x18, R41 ;  /* 0x00000018ff297819 */ /* 0x000fe40000011429 */
[----:B------:R-:W-:Y:S02]  /*99b0*/  SHF.R.S32.HI R42, RZ, 0x18, R42 ;  /* 0x00000018ff2a7819 */ /* 0x000fe4000001142a */
[----:B------:R-:W-:Y:S01]  /*99c0*/  SHF.R.S32.HI R43, RZ, 0x18, R44 ;  /* 0x00000018ff2b7819 */ /* 0x000fe2000001142c */
[----:B-1----:R-:W1:Y:S01]  /*99d0*/  LDTM.x32 R4, tmem[UR4+0x60] ;  /* 0x00006004000479ee */ /* 0x002e6200082c0000 */
[----:B------:R-:W-:Y:S01]  /*99e0*/  NOP ;  /* 0x0000000000007918 */ /* 0x000fe20000000000 */
[----:B------:R-:W-:Y:S02]  /*99f0*/  IADD3 R83, PT, PT, R83, 0x110, RZ ;  /* 0x0000011053537810 */ /* 0x000fe40007ffe0ff */
[----:B------:R-:W-:Y:S02]  /*9a00*/  PRMT R69, R45, 0x8880, RZ ;  /* 0x000088802d457816 */ /* 0x000fe400000000ff */
[----:B------:R-:W-:Y:S02]  /*9a10*/  LOP3.LUT R83, R83, 0xfefffff8, RZ, 0xc0, !PT ;  /* 0xfefffff853537812 */ /* 0x000fe400078ec0ff */
[----:B------:R-:W-:Y:S02]  /*9a20*/  SHF.L.U32 R68, R45, 0x10, RZ ;  /* 0x000000102d447819 */ /* 0x000fe400000006ff */
[----:B-1----:R1:W-:Y:S01]  /*9a30*/  SYNCS.ARRIVE.TRANS64.RED.A1T0 RZ, [R83+URZ], RZ ;  /* 0x000000ff53ff79a7 */ /* 0x0023e200081004ff */
[----:B------:R-:W-:Y:S02]  /*9a40*/  SHF.R.S32.HI R44, RZ, 0x18, R45 ;  /* 0x00000018ff2c7819 */ /* 0x000fe4000001142d */
[----:B------:R-:W-:Y:S02]  /*9a50*/  PRMT R66, R46, 0x8880, RZ ;  /* 0x000088802e427816 */ /* 0x000fe400000000ff */
[C---:B------:R-:W-:Y:S02]  /*9a60*/  PRMT R60, R47.reuse, 0x8880, RZ ;  /* 0x000088802f3c7816 */ /* 0x040fe400000000ff */
[C---:B------:R-:W-:Y:S02]  /*9a70*/  SHF.L.U32 R59, R47.reuse, 0x10, RZ ;  /* 0x000000102f3b7819 */ /* 0x040fe400000006ff */
[----:B------:R-:W-:Y:S02]  /*9a80*/  SHF.L.U32 R58, R47, 0x8, RZ ;  /* 0x000000082f3a7819 */ /* 0x000fe400000006ff */
[C---:B------:R-:W-:Y:S02]  /*9a90*/  PRMT R65, R48.reuse, 0x8880, RZ ;  /* 0x0000888030417816 */ /* 0x040fe400000000ff */
[----:B------:R-:W-:Y:S01]  /*9aa0*/  SHF.L.U32 R62, R48, 0x8, RZ ;  /* 0x00000008303e7819 */ /* 0x000fe200000006ff */
[C---:B------:R-:W-:Y:S01]  /*9ab0*/  IMAD R0, R38.reuse, R4, RZ ;  /* 0x0000000426007224 */ /* 0x040fe200078e02ff */
[----:B------:R-:W-:Y:S01]  /*9ac0*/  SHF.R.S32.HI R4, RZ, 0x18, R68 ;  /* 0x00000018ff047819 */ /* 0x000fe20000011444 */
[C---:B------:R-:W-:Y:S01]  /*9ad0*/  IMAD R2, R38.reuse, R5, RZ ;  /* 0x0000000526027224 */ /* 0x040fe200078e02ff */
[C---:B------:R-:W-:Y:S01]  /*9ae0*/  PRMT R57, R49.reuse, 0x8880, RZ ;  /* 0x0000888031397816 */ /* 0x040fe200000000ff */
[C---:B------:R-:W-:Y:S01]  /*9af0*/  IMAD R3, R38.reuse, R6, RZ ;  /* 0x0000000626037224 */ /* 0x040fe200078e02ff */
[----:B------:R-:W-:Y:S01]  /*9b00*/  SHF.L.U32 R56, R49, 0x10, RZ ;  /* 0x0000001031387819 */ /* 0x000fe200000006ff */
[----:B------:R-:W-:Y:S01]  /*9b10*/  IMAD R0, R39, R40, R0 ;  /* 0x0000002827007224 */ /* 0x000fe200078e0200 */
[----:B------:R-:W-:Y:S01]  /*9b20*/  MOV R39, R66 ;  /* 0x0000004200277202 */ /* 0x000fe20000000f00 */
[----:B------:R-:W-:Y:S01]  /*9b30*/  IMAD R7, R38, R7, RZ ;  /* 0x0000000726077224 */ /* 0x000fe200078e02ff */
[----:B------:R-:W-:Y:S01]  /*9b40*/  SHF.L.U32 R55, R49, 0x8, RZ ;  /* 0x0000000831377819 */ /* 0x000fe200000006ff */
[-C--:B------:R-:W-:Y:S01]  /*9b50*/  IMAD R2, R41, R40.reuse, R2 ;  /* 0x0000002829027224 */ /* 0x080fe200078e0202 */
[----:B------:R-:W-:Y:S01]  /*9b60*/  SHF.R.S32.HI R41, RZ, 0x18, R48 ;  /* 0x00000018ff297819 */ /* 0x000fe20000011430 */
[-C--:B------:R-:W-:Y:S01]  /*9b70*/  IMAD R3, R42, R40.reuse, R3 ;  /* 0x000000282a037224 */ /* 0x080fe200078e0203 */
[----:B------:R-:W-:Y:S01]  /*9b80*/  SHF.L.U32 R48, R51, 0x8, RZ ;  /* 0x0000000833307819 */ /* 0x000fe200000006ff */
[----:B------:R-:W-:Y:S01]  /*9b90*/  IMAD R7, R43, R40, R7 ;  /* 0x000000282b077224 */ /* 0x000fe200078e0207 */
[----:B------:R-:W-:Y:S01]  /*9ba0*/  SHF.L.U32 R67, R45, 0x8, RZ ;  /* 0x000000082d437819 */ /* 0x000fe200000006ff */
[C---:B------:R-:W-:Y:S01]  /*9bb0*/  IMAD R8, R38.reuse, R8, RZ ;  /* 0x0000000826087224 */ /* 0x040fe200078e02ff */
[----:B------:R-:W-:Y:S01]  /*9bc0*/  SHF.R.S32.HI R45, RZ, 0x18, R46 ;  /* 0x00000018ff2d7819 */ /* 0x000fe2000001142e */
[----:B------:R-:W-:Y:S01]  /*9bd0*/  IMAD R9, R38, R9, RZ ;  /* 0x0000000926097224 */ /* 0x000fe200078e02ff */
[----:B------:R-:W-:Y:S01]  /*9be0*/  SHF.L.U32 R61, R46, 0x8, RZ ;  /* 0x000000082e3d7819 */ /* 0x000fe200000006ff */
[C---:B------:R-:W-:Y:S01]  /*9bf0*/  IMAD R10, R38.reuse, R10, RZ ;  /* 0x0000000a260a7224 */ /* 0x040fe200078e02ff */
[----:B------:R-:W-:Y:S01]  /*9c00*/  SHF.R.S32.HI R46, RZ, 0x18, R47 ;  /* 0x00000018ff2e7819 */ /* 0x000fe2000001142f */
[C---:B------:R-:W-:Y:S01]  /*9c10*/  IMAD R11, R38.reuse, R11, RZ ;  /* 0x0000000b260b7224 */ /* 0x040fe200078e02ff */
[----:B------:R-:W-:Y:S01]  /*9c20*/  SHF.R.S32.HI R42, RZ, 0x18, R49 ;  /* 0x00000018ff2a7819 */ /* 0x000fe20000011431 */
[----:B------:R-:W-:Y:S01]  /*9c30*/  IMAD R6, R38, R15, RZ ;  /* 0x0000000f26067224 */ /* 0x000fe200078e02ff */
[----:B------:R-:W-:Y:S01]  /*9c40*/  PRMT R54, R50, 0x8880, RZ ;  /* 0x0000888032367816 */ /* 0x000fe200000000ff */
[----:B------:R-:W-:Y:S01]  /*9c50*/  IMAD R15, R38, R20, RZ ;  /* 0x00000014260f7224 */ /* 0x000fe200078e02ff */
[----:B------:R-:W-:Y:S01]  /*9c60*/  SHF.L.U32 R52, R50, 0x8, RZ ;  /* 0x0000000832347819 */ /* 0x000fe200000006ff */
[C---:B------:R-:W-:Y:S01]  /*9c70*/  IMAD R20, R38.reuse, R25, RZ ;  /* 0x0000001926147224 */ /* 0x040fe200078e02ff */
[----:B------:R-:W-:Y:S01]  /*9c80*/  SHF.R.S32.HI R43, RZ, 0x18, R50 ;  /* 0x00000018ff2b7819 */ /* 0x000fe20000011432 */
[C---:B------:R-:W-:Y:S01]  /*9c90*/  IMAD R25, R38.reuse, R30, RZ ;  /* 0x0000001e26197224 */ /* 0x040fe200078e02ff */
[C---:B------:R-:W-:Y:S01]  /*9ca0*/  PRMT R50, R51.reuse, 0x8880, RZ ;  /* 0x0000888033327816 */ /* 0x040fe200000000ff */
[C---:B------:R-:W-:Y:S01]  /*9cb0*/  IMAD R30, R38.reuse, R35, RZ ;  /* 0x00000023261e7224 */ /* 0x040fe200078e02ff */
[----:B------:R-:W-:Y:S02]  /*9cc0*/  SHF.L.U32 R49, R51, 0x10, RZ ;  /* 0x0000001033317819 */ /* 0x000fe400000006ff */
[----:B------:R-:W-:Y:S02]  /*9cd0*/  SHF.R.S32.HI R47, RZ, 0x18, R51 ;  /* 0x00000018ff2f7819 */ /* 0x000fe40000011433 */
[----:B------:R-:W-:Y:S01]  /*9ce0*/  I2IP.S8.S32.SAT R51, R7, R3, RZ ;  /* 0x0000000307337239 */ /* 0x000fe200000014ff */
[----:B------:R-:W-:Y:S01]  /*9cf0*/  IMAD.MOV.U32 R3, RZ, RZ, R69 ;  /* 0x000000ffff037224 */ /* 0x000fe200078e0045 */
[----:B------:R-:W-:Y:S01]  /*9d00*/  SHF.R.S32.HI R5, RZ, 0x18, R67 ;  /* 0x00000018ff057819 */ /* 0x000fe20000011443 */
[----:B------:R-:W-:Y:S01]  /*9d10*/  IMAD R7, R38, R16, RZ ;  /* 0x0000001026077224 */ /* 0x000fe200078e02ff */
[----:B------:R-:W-:Y:S01]  /*9d20*/  IADD3 R36, PT, PT, R36, 0x1, RZ ;  /* 0x0000000124247810 */ /* 0x000fe20007ffe0ff */
[-C--:B------:R-:W-:Y:S02]  /*9d30*/  IMAD R8, R3, R40.reuse, R8 ;  /* 0x0000002803087224 */ /* 0x080fe400078e0208 */
[-C--:B------:R-:W-:Y:S02]  /*9d40*/  IMAD R9, R4, R40.reuse, R9 ;  /* 0x0000002804097224 */ /* 0x080fe400078e0209 */
[-C--:B------:R-:W-:Y:S02]  /*9d50*/  IMAD R10, R5, R40.reuse, R10 ;  /* 0x00000028050a7224 */ /* 0x080fe400078e020a */
[----:B------:R-:W-:Y:S02]  /*9d60*/  IMAD R11, R44, R40, R11 ;  /* 0x000000282c0b7224 */ /* 0x000fe400078e020b */
[C---:B------:R-:W-:Y:S02]  /*9d70*/  IMAD R3, R38.reuse, R12, RZ ;  /* 0x0000000c26037224 */ /* 0x040fe400078e02ff */
[C---:B------:R-:W-:Y:S01]  /*9d80*/  IMAD R12, R38.reuse, R17, RZ ;  /* 0x00000011260c7224 */ /* 0x040fe200078e02ff */
[----:B------:R-:W-:Y:S01]  /*9d90*/  I2IP.S8.S32.SAT R11, R11, R10, RZ ;  /* 0x0000000a0b0b7239 */ /* 0x000fe200000014ff */
[C---:B------:R-:W-:Y:S01]  /*9da0*/  IMAD R17, R38.reuse, R22, RZ ;  /* 0x0000001626117224 */ /* 0x040fe200078e02ff */
[----:B------:R-:W-:Y:S01]  /*9db0*/  SHF.R.S32.HI R10, RZ, 0x18, R64 ;  /* 0x00000018ff0a7819 */ /* 0x000fe20000011440 */
[C---:B------:R-:W-:Y:S02]  /*9dc0*/  IMAD R22, R38.reuse, R27, RZ ;  /* 0x0000001b26167224 */ /* 0x040fe400078e02ff */
[----:B------:R-:W-:Y:S01]  /*9dd0*/  IMAD R27, R38, R32, RZ ;  /* 0x00000020261b7224 */ /* 0x000fe200078e02ff */
[----:B------:R-:W-:Y:S01]  /*9de0*/  I2IP.S8.S32.SAT R32, R2, R0, R51 ;  /* 0x0000000002207239 */ /* 0x000fe20000001433 */
[C---:B------:R-:W-:Y:S01]  /*9df0*/  IMAD R4, R38.reuse, R13, RZ ;  /* 0x0000000d26047224 */ /* 0x040fe200078e02ff */
[----:B------:R-:W-:Y:S01]  /*9e00*/  SHF.R.S32.HI R0, RZ, 0x18, R61 ;  /* 0x00000018ff007819 */ /* 0x000fe2000001143d */
[C---:B------:R-:W-:Y:S01]  /*9e10*/  IMAD R5, R38.reuse, R14, RZ ;  /* 0x0000000e26057224 */ /* 0x040fe200078e02ff */
[----:B------:R-:W-:Y:S01]  /*9e20*/  MOV R2, R60 ;  /* 0x0000003c00027202 */ /* 0x000fe20000000f00 */
[C---:B------:R-:W-:Y:S02]  /*9e30*/  IMAD R13, R38.reuse, R18, RZ ;  /* 0x00000012260d7224 */ /* 0x040fe400078e02ff */
[----:B------:R-:W-:Y:S02]  /*9e40*/  IMAD R3, R39, R40, R3 ;  /* 0x0000002827037224 */ /* 0x000fe400078e0203 */
[C---:B------:R-:W-:Y:S02]  /*9e50*/  IMAD R18, R38.reuse, R23, RZ ;  /* 0x0000001726127224 */ /* 0x040fe400078e02ff */
[----:B------:R-:W-:Y:S02]  /*9e60*/  IMAD R23, R38, R28, RZ ;  /* 0x0000001c26177224 */ /* 0x000fe400078e02ff */
[----:B------:R-:W-:Y:S02]  /*9e70*/  IMAD R4, R10, R40, R4 ;  /* 0x000000280a047224 */ /* 0x000fe400078e0204 */
[----:B------:R-:W-:Y:S01]  /*9e80*/  IMAD R28, R38, R33, RZ ;  /* 0x00000021261c7224 */ /* 0x000fe200078e02ff */
[----:B------:R-:W-:Y:S01]  /*9e90*/  I2IP.S8.S32.SAT R33, R9, R8, R11 ;  /* 0x0000000809217239 */ /* 0x000fe2000000140b */
[-C--:B------:R-:W-:Y:S01]  /*9ea0*/  IMAD R5, R0, R40.reuse, R5 ;  /* 0x0000002800057224 */ /* 0x080fe200078e0205 */
[----:B------:R-:W-:Y:S01]  /*9eb0*/  SHF.R.S32.HI R8, RZ, 0x18, R59 ;  /* 0x00000018ff087819 */ /* 0x000fe2000001143b */
[-C--:B------:R-:W-:Y:S01]  /*9ec0*/  IMAD R6, R45, R40.reuse, R6 ;  /* 0x000000282d067224 */ /* 0x080fe200078e0206 */
[----:B------:R-:W-:Y:S01]  /*9ed0*/  SHF.R.S32.HI R9, RZ, 0x18, R58 ;  /* 0x00000018ff097819 */ /* 0x000fe2000001143a */
[-C--:B------:R-:W-:Y:S01]  /*9ee0*/  IMAD R7, R2, R40.reuse, R7 ;  /* 0x0000002802077224 */ /* 0x080fe200078e0207 */
[----:B------:R-:W-:Y:S01]  /*9ef0*/  MOV R0, R65 ;  /* 0x0000004100007202 */ /* 0x000fe20000000f00 */
[----:B------:R-:W-:Y:S01]  /*9f00*/  IMAD R14, R38, R19, RZ ;  /* 0x00000013260e7224 */ /* 0x000fe200078e02ff */
[----:B------:R-:W-:Y:S01]  /*9f10*/  I2IP.S8.S32.SAT R5, R6, R5, RZ ;  /* 0x0000000506057239 */ /* 0x000fe200000014ff */
[-C--:B------:R-:W-:Y:S01]  /*9f20*/  IMAD R12, R8, R40.reuse, R12 ;  /* 0x00000028080c7224 */ /* 0x080fe200078e020c */
[----:B------:R-:W-:Y:S01]  /*9f30*/  SHF.R.S32.HI R2, RZ, 0x18, R63 ;  /* 0x00000018ff027819 */ /* 0x000fe2000001143f */
[-C--:B------:R-:W-:Y:S01]  /*9f40*/  IMAD R13, R9, R40.reuse, R13 ;  /* 0x00000028090d7224 */ /* 0x080fe200078e020d */
[----:B------:R-:W-:Y:S01]  /*9f50*/  SHF.R.S32.HI R8, RZ, 0x18, R62 ;  /* 0x00000018ff087819 */ /* 0x000fe2000001143e */
[----:B------:R-:W-:Y:S02]  /*9f60*/  IMAD R16, R38, R21, RZ ;  /* 0x0000001526107224 */ /* 0x000fe400078e02ff */
[-C--:B------:R-:W-:Y:S02]  /*9f70*/  IMAD R14, R46, R40.reuse, R14 ;  /* 0x000000282e0e7224 */ /* 0x080fe400078e020e */
[-C--:B------:R-:W-:Y:S02]  /*9f80*/  IMAD R15, R0, R40.reuse, R15 ;  /* 0x00000028000f7224 */ /* 0x080fe400078e020f */
[----:B------:R-:W-:Y:S01]  /*9f90*/  IMAD R16, R2, R40, R16 ;  /* 0x0000002802107224 */ /* 0x000fe200078e0210 */
[----:B------:R-:W-:Y:S01]  /*9fa0*/  I2IP.S8.S32.SAT R13, R14, R13, RZ ;  /* 0x0000000d0e0d7239 */ /* 0x000fe200000014ff */
[C---:B------:R-:W-:Y:S01]  /*9fb0*/  IMAD R19, R38.reuse, R24, RZ ;  /* 0x0000001826137224 */ /* 0x040fe200078e02ff */
[----:B------:R-:W-:Y:S01]  /*9fc0*/  SHF.R.S32.HI R2, RZ, 0x18, R56 ;  /* 0x00000018ff027819 */ /* 0x000fe20000011438 */
[----:B------:R-:W-:Y:S01]  /*9fd0*/  IMAD R24, R38, R29, RZ ;  /* 0x0000001d26187224 */ /* 0x000fe200078e02ff */
[----:B------:R-:W-:Y:S01]  /*9fe0*/  I2IP.S8.S32.SAT R35, R12, R7, R13 ;  /* 0x000000070c237239 */ /* 0x000fe2000000140d */
[----:B------:R-:W-:Y:S02]  /*9ff0*/  IMAD R17, R8, R40, R17 ;  /* 0x0000002808117224 */ /* 0x000fe400078e0211 */
[----:B------:R-:W-:Y:S02]  /*a000*/  IMAD.MOV.U32 R0, RZ, RZ, R57 ;  /* 0x000000ffff007224 */ /* 0x000fe400078e0039 */
[----:B------:R-:W-:Y:S01]  /*a010*/  IMAD R29, R38, R34, RZ ;  /* 0x00000022261d7224 */ /* 0x000fe200078e02ff */
[----:B------:R-:W-:Y:S01]  /*a020*/  I2IP.S8.S32.SAT R34, R4, R3, R5 ;  /* 0x0000000304227239 */ /* 0x000fe20000001405 */
[-C--:B------:R-:W-:Y:S01]  /*a030*/  IMAD R18, R41, R40.reuse, R18 ;  /* 0x0000002829127224 */ /* 0x080fe200078e0212 */
[----:B------:R-:W-:Y:S01]  /*a040*/  SHF.R.S32.HI R3, RZ, 0x18, R55 ;  /* 0x00000018ff037819 */ /* 0x000fe20000011437 */
[----:B------:R-:W-:Y:S01]  /*a050*/  IMAD R19, R0, R40, R19 ;  /* 0x0000002800137224 */ /* 0x000fe200078e0213 */
[----:B------:R-:W-:Y:S01]  /*a060*/  MOV R0, R54 ;  /* 0x0000003600007202 */ /* 0x000fe20000000f00 */
[----:B------:R1:W-:Y:S01]  /*a070*/  STS.128 [R78+UR43+0x5200], R32 ;  /* 0x005200204e007988 */ /* 0x0003e20008000c2b */
        /* <DEDUP_REMOVED lines=8> */
[----:B------:R-:W-:Y:S01]  /*a100*/  I2IP.S8.S32.SAT R16, R16, R15, R17 ;  /* 0x0000000f10107239 */ /* 0x000fe20000001411 */
[-C--:B------:R-:W-:Y:S01]  /*a110*/  IMAD R23, R0, R40.reuse, R23 ;  /* 0x0000002800177224 */ /* 0x080fe200078e0217 */
[----:B------:R-:W-:Y:S01]  /*a120*/  SHF.R.S32.HI R0, RZ, 0x18, R52 ;  /* 0x00000018ff007819 */ /* 0x000fe20000011434 */
[----:B------:R-:W-:Y:S01]  /*a130*/  IMAD R24, R2, R40, R24 ;  /* 0x0000002802187224 */ /* 0x000fe200078e0218 */
[----:B------:R-:W-:Y:S01]  /*a140*/  MOV R2, R50 ;  /* 0x0000003200027202 */ /* 0x000fe20000000f00 */
[----:B------:R-:W-:Y:S01]  /*a150*/  IMAD R26, R38, R31, RZ ;  /* 0x0000001f261a7224 */ /* 0x000fe200078e02ff */
[----:B------:R-:W-:Y:S01]  /*a160*/  I2IP.S8.S32.SAT R17, R22, R21, RZ ;  /* 0x0000001516117239 */ /* 0x000fe200000014ff */
[-C--:B------:R-:W-:Y:S02]  /*a170*/  IMAD R25, R0, R40.reuse, R25 ;  /* 0x0000002800197224 */ /* 0x080fe400078e0219 */
[-C--:B------:R-:W-:Y:S01]  /*a180*/  IMAD R26, R43, R40.reuse, R26 ;  /* 0x000000282b1a7224 */ /* 0x080fe200078e021a */
[----:B------:R-:W-:Y:S01]  /*a190*/  I2IP.S8.S32.SAT R17, R20, R19, R17 ;  /* 0x0000001314117239 */ /* 0x000fe20000001411 */
[-C--:B------:R-:W-:Y:S02]  /*a1a0*/  IMAD R27, R2, R40.reuse, R27 ;  /* 0x00000028021b7224 */ /* 0x080fe400078e021b */
[-C--:B------:R-:W-:Y:S01]  /*a1b0*/  IMAD R28, R3, R40.reuse, R28 ;  /* 0x00000028031c7224 */ /* 0x080fe200078e021c */
[----:B------:R-:W-:Y:S01]  /*a1c0*/  I2IP.S8.S32.SAT R18, R26, R25, RZ ;  /* 0x000000191a127239 */ /* 0x000fe200000014ff */
[-C--:B------:R-:W-:Y:S02]  /*a1d0*/  IMAD R29, R4, R40.reuse, R29 ;  /* 0x00000028041d7224 */ /* 0x080fe400078e021d */
[----:B------:R-:W-:Y:S01]  /*a1e0*/  IMAD R30, R47, R40, R30 ;  /* 0x000000282f1e7224 */ /* 0x000fe200078e021e */
[----:B------:R-:W-:Y:S04]  /*a1f0*/  I2IP.S8.S32.SAT R18, R24, R23, R18 ;  /* 0x0000001718127239 */ /* 0x000fe80000001412 */
        /* <DEDUP_REMOVED lines=25> */
.L_x_145:
[----:B------:R-:W-:Y:S05]  /*a390*/  BSYNC.RECONVERGENT B0 ;  /* 0x0000000000007941 */ /* 0x000fea0003800200 */
.L_x_144:
[----:B------:R-:W-:Y:S01]  /*a3a0*/  R2UR UR4, R82 ;  /* 0x00000000520472ca */ /* 0x000fe200000e0000 */
[----:B------:R-:W-:Y:S01]  /*a3b0*/  BAR.SYNC.DEFER_BLOCKING 0x1, 0x80 ;  /* 0x0042000000007b1d */ /* 0x000fe20000010000 */
[----:B------:R-:W-:Y:S01]  /*a3c0*/  ISETP.NE.AND P0, PT, R84, 0x2, PT ;  /* 0x000000025400780c */ /* 0x000fe20003f05270 */
[----:B------:R-:W-:Y:S01]  /*a3d0*/  UISETP.NE.AND UP0, UPT, UR44, URZ, UPT ;  /* 0x000000ff2c00728c */ /* 0x000fe2000bf05270 */
[----:B------:R-:W-:Y:S01]  /*a3e0*/  ISETP.NE.AND P1, PT, R36, 0x4, PT ;  /* 0x000000042400780c */ /* 0x000fe20003f25270 */
[----:B------:R-:W-:Y:S01]  /*a3f0*/  UIADD3 UR20, UPT, UPT, UR38, UR61, URZ ;  /* 0x0000003d26147290 */ /* 0x000fe2000fffe0ff */
[----:B------:R-:W-:Y:S02]  /*a400*/  SEL R2, RZ, 0x1, P0 ;  /* 0x00000001ff027807 */ /* 0x000fe40000000000 */
[----:B------:R-:W-:Y:S02]  /*a410*/  SEL R0, RZ, 0x1, P1 ;  /* 0x00000001ff007807 */ /* 0x000fe40000800000 */
[----:B------:R-:W-:Y:S02]  /*a420*/  LOP3.LUT R87, R87, R2, RZ, 0x3c, !PT ;  /* 0x0000000257577212 */ /* 0x000fe400078e3cff */
[----:B------:R-:W-:Y:S01]  /*a430*/  LOP3.LUT R88, R88, R0, RZ, 0x3c, !PT ;  /* 0x0000000058587212 */ /* 0x000fe200078e3cff */
[----:B------:R-:W-:Y:S01]  /*a440*/  UIADD3 UR32, UPT, UPT, UR37, UR4, URZ ;  /* 0x0000000425207290 */ /* 0x000fe2000fffe0ff */
[----:B------:R-:W-:Y:S02]  /*a450*/  SEL R84, R84, RZ, P0 ;  /* 0x000000ff54547207 */ /* 0x000fe40000000000 */
[----:B------:R-:W-:Y:S01]  /*a460*/  SEL R36, R36, RZ, P1 ;  /* 0x000000ff24247207 */ /* 0x000fe20000800000 */
[----:B------:R-:W-:Y:S01]  /*a470*/  UMOV UR36, UR59 ;  /* 0x0000003b00247c82 */ /* 0x000fe20008000000 */
[----:B------:R-:W-:Y:S07]  /*a480*/  BRA.U UP0, `(.L_x_146) ;  /* 0xffffffb900a87547 */ /* 0x000fee000b83ffff */
[----:B------:R-:W-:Y:S05]  /*a490*/  EXIT ;  /* 0x000000000000794d */ /* 0x000fea0003800000 */
.L_x_24:
[----:B--2---:R2:W4:Y:S02]  /*a4a0*/  SYNCS.PHASECHK.TRANS64.TRYWAIT P0, [R0+URZ+0x140], R2 ;  /* 0x00014002000075a7 */ /* 0x00452400080011ff */
[----:B----4-:R-:W-:Y:S05]  /*a4b0*/  @!P0 NANOSLEEP.SYNCS 0x989680 ;  /* 0x009896800000895d */ /* 0x010fea0003900000 */
[----:B------:R-:W4:Y:S02]  /*a4c0*/  @!P0 SYNCS.PHASECHK.TRANS64 P0, [R0+URZ+0x140], R2 ;  /* 0x00014002000085a7 */ /* 0x000f2400080010ff */
[----:B----4-:R-:W-:Y:S05]  /*a4d0*/  @!P0 BRA `(.L_x_24) ;  /* 0xfffffffc00f08947 */ /* 0x010fea000383ffff */
[----:B------:R-:W-:Y:S05]  /*a4e0*/  BRA `(.L_x_147) ;  /* 0xffffff7800207947 */ /* 0x000fea000383ffff */
.L_x_27:
[----:B-1----:R-:W-:-:S07]  /*a4f0*/  MOV R0, UR33 ;  /* 0x0000002100007c02 */ /* 0x002fce0008000f00 */
.L_x_148:
[----:B-1----:R1:W2:Y:S02]  /*a500*/  SYNCS.PHASECHK.TRANS64.TRYWAIT P0, [R0+URZ+0x40], R3 ;  /* 0x00004003000075a7 */ /* 0x0022a400080011ff */
[----:B--2---:R-:W-:Y:S05]  /*a510*/  @!P0 NANOSLEEP.SYNCS 0x989680 ;  /* 0x009896800000895d */ /* 0x004fea0003900000 */
[----:B------:R-:W2:Y:S02]  /*a520*/  @!P0 SYNCS.PHASECHK.TRANS64 P0, [R0+URZ+0x40], R3 ;  /* 0x00004003000085a7 */ /* 0x000ea400080010ff */
[----:B--2---:R-:W-:Y:S05]  /*a530*/  @!P0 BRA `(.L_x_148) ;  /* 0xfffffffc00f08947 */ /* 0x004fea000383ffff */
[----:B------:R-:W-:Y:S05]  /*a540*/  BRA `(.L_x_26) ;  /* 0xffffff7800787947 */ /* 0x000fea000383ffff */
.L_x_34:
[----:B-1----:R-:W-:-:S07]  /*a550*/  MOV R0, UR17 ;  /* 0x0000001100007c02 */ /* 0x002fce0008000f00 */
.L_x_149:
[----:B-1----:R1:W2:Y:S02]  /*a560*/  SYNCS.PHASECHK.TRANS64.TRYWAIT P0, [R0+URZ+0x40], R3 ;  /* 0x00004003000075a7 */ /* 0x0022a400080011ff */
[----:B--2---:R-:W-:Y:S05]  /*a570*/  @!P0 NANOSLEEP.SYNCS 0x989680 ;  /* 0x009896800000895d */ /* 0x004fea0003900000 */
[----:B------:R-:W2:Y:S02]  /*a580*/  @!P0 SYNCS.PHASECHK.TRANS64 P0, [R0+URZ+0x40], R3 ;  /* 0x00004003000085a7 */ /* 0x000ea400080010ff */
[----:B--2---:R-:W-:Y:S05]  /*a590*/  @!P0 BRA `(.L_x_149) ;  /* 0xfffffffc00f08947 */ /* 0x004fea000383ffff */
[----:B------:R-:W-:Y:S05]  /*a5a0*/  BRA `(.L_x_33) ;  /* 0xffffff7c003c7947 */ /* 0x000fea000383ffff */
.L_x_39:
[----:B-1----:R1:W2:Y:S02]  /*a5b0*/  SYNCS.PHASECHK.TRANS64.TRYWAIT P0, [R3+URZ+0xd0], R0 ;  /* 0x0000d000030075a7 */ /* 0x0022a400080011ff */
[----:B--2---:R-:W-:Y:S05]  /*a5c0*/  @!P0 NANOSLEEP.SYNCS 0x989680 ;  /* 0x009896800000895d */ /* 0x004fea0003900000 */
[----:B------:R-:W2:Y:S02]  /*a5d0*/  @!P0 SYNCS.PHASECHK.TRANS64 P0, [R3+URZ+0xd0], R0 ;  /* 0x0000d000030085a7 */ /* 0x000ea400080010ff */
[----:B--2---:R-:W-:Y:S05]  /*a5e0*/  @!P0 BRA `(.L_x_39) ;  /* 0xfffffffc00f08947 */ /* 0x004fea000383ffff */
[----:B------:R-:W-:Y:S05]  /*a5f0*/  BRA `(.L_x_150) ;  /* 0xffffff7c00e87947 */ /* 0x000fea000383ffff */
.L_x_43:
[----:B------:R-:W-:-:S07]  /*a600*/  MOV R0, UR4 ;  /* 0x0000000400007c02 */ /* 0x000fce0008000f00 */
.L_x_151:
[----:B-1----:R1:W2:Y:S02]  /*a610*/  SYNCS.PHASECHK.TRANS64.TRYWAIT P0, [R0+URZ], R2 ;  /* 0x00000002000075a7 */ /* 0x0022a400080011ff */
[----:B--2---:R-:W-:Y:S05]  /*a620*/  @!P0 NANOSLEEP.SYNCS 0x989680 ;  /* 0x009896800000895d */ /* 0x004fea0003900000 */
[----:B------:R-:W2:Y:S02]  /*a630*/  @!P0 SYNCS.PHASECHK.TRANS64 P0, [R0+URZ], R2 ;  /* 0x00000002000085a7 */ /* 0x000ea400080010ff */
[----:B--2---:R-:W-:Y:S05]  /*a640*/  @!P0 BRA `(.L_x_151) ;  /* 0xfffffffc00f08947 */ /* 0x004fea000383ffff */
[----:B------:R-:W-:Y:S05]  /*a650*/  BRA `(.L_x_152) ;  /* 0xffffff8400907947 */ /* 0x000fea000383ffff */
.L_x_44:
[----:B------:R-:W-:-:S07]  /*a660*/  MOV R0, UR5 ;  /* 0x0000000500007c02 */ /* 0x000fce0008000f00 */
.L_x_153:
[----:B-1----:R1:W2:Y:S02]  /*a670*/  SYNCS.PHASECHK.TRANS64.TRYWAIT P0, [R0+URZ], R3 ;  /* 0x00000003000075a7 */ /* 0x0022a400080011ff */
[----:B--2---:R-:W-:Y:S05]  /*a680*/  @!P0 NANOSLEEP.SYNCS 0x989680 ;  /* 0x009896800000895d */ /* 0x004fea0003900000 */
[----:B------:R-:W2:Y:S02]  /*a690*/  @!P0 SYNCS.PHASECHK.TRANS64 P0, [R0+URZ], R3 ;  /* 0x00000003000085a7 */ /* 0x000ea400080010ff */
[----:B--2---:R-:W-:Y:S05]  /*a6a0*/  @!P0 BRA `(.L_x_153) ;  /* 0xfffffffc00f08947 */ /* 0x004fea000383ffff */
[----:B------:R-:W-:Y:S05]  /*a6b0*/  BRA `(.L_x_154) ;  /* 0xffffff84009c7947 */ /* 0x000fea000383ffff */
.L_x_45:
[----:B------:R-:W-:-:S07]  /*a6c0*/  MOV R0, UR5 ;  /* 0x0000000500007c02 */ /* 0x000fce0008000f00 */
.L_x_155:
[----:B-1----:R1:W2:Y:S02]  /*a6d0*/  SYNCS.PHASECHK.TRANS64.TRYWAIT P0, [R0+URZ], R3 ;  /* 0x00000003000075a7 */ /* 0x0022a400080011ff */
[----:B--2---:R-:W-:Y:S05]  /*a6e0*/  @!P0 NANOSLEEP.SYNCS 0x989680 ;  /* 0x009896800000895d */ /* 0x004fea0003900000 */
[----:B------:R-:W2:Y:S02]  /*a6f0*/  @!P0 SYNCS.PHASECHK.TRANS64 P0, [R0+URZ], R3 ;  /* 0x00000003000085a7 */ /* 0x000ea400080010ff */
[----:B--2---:R-:W-:Y:S05]  /*a700*/  @!P0 BRA `(.L_x_155) ;  /* 0xfffffffc00f08947 */ /* 0x004fea000383ffff */
[----:B------:R-:W-:Y:S05]  /*a710*/  BRA `(.L_x_156) ;  /* 0xffffff8400a87947 */ /* 0x000fea000383ffff */
.L_x_46:
[----:B------:R-:W-:-:S07]  /*a720*/  MOV R0, UR5 ;  /* 0x0000000500007c02 */ /* 0x000fce0008000f00 */
.L_x_157:
[----:B-1----:R1:W2:Y:S02]  /*a730*/  SYNCS.PHASECHK.TRANS64.TRYWAIT P0, [R0+URZ], R3 ;  /* 0x00000003000075a7 */ /* 0x0022a400080011ff */
[----:B--2---:R-:W-:Y:S05]  /*a740*/  @!P0 NANOSLEEP.SYNCS 0x989680 ;  /* 0x009896800000895d */ /* 0x004fea0003900000 */
[----:B------:R-:W2:Y:S02]  /*a750*/  @!P0 SYNCS.PHASECHK.TRANS64 P0, [R0+URZ], R3 ;  /* 0x00000003000085a7 */ /* 0x000ea400080010ff */
[----:B--2---:R-:W-:Y:S05]  /*a760*/  @!P0 BRA `(.L_x_157) ;  /* 0xfffffffc00f08947 */ /* 0x004fea000383ffff */
[----:B------:R-:W-:Y:S05]  /*a770*/  BRA `(.L_x_158) ;  /* 0xffffff8400b47947 */ /* 0x000fea000383ffff */
.L_x_47:
[----:B------:R-:W-:-:S07]  /*a780*/  MOV R0, UR5 ;  /* 0x0000000500007c02 */ /* 0x000fce0008000f00 */
.L_x_159:
[----:B-1----:R1:W2:Y:S02]  /*a790*/  SYNCS.PHASECHK.TRANS64.TRYWAIT P0, [R0+URZ], R3 ;  /* 0x00000003000075a7 */ /* 0x0022a400080011ff */
[----:B--2---:R-:W-:Y:S05]  /*a7a0*/  @!P0 NANOSLEEP.SYNCS 0x989680 ;  /* 0x009896800000895d */ /* 0x004fea0003900000 */
[----:B------:R-:W2:Y:S02]  /*a7b0*/  @!P0 SYNCS.PHASECHK.TRANS64 P0, [R0+URZ], R3 ;  /* 0x00000003000085a7 */ /* 0x000ea400080010ff */
[----:B--2---:R-:W-:Y:S05]  /*a7c0*/  @!P0 BRA `(.L_x_159) ;  /* 0xfffffffc00f08947 */ /* 0x004fea000383ffff */
[----:B------:R-:W-:Y:S05]  /*a7d0*/  BRA `(.L_x_160) ;  /* 0xffffff8400c07947 */ /* 0x000fea000383ffff */
.L_x_48:
[----:B------:R-:W-:-:S07]  /*a7e0*/  MOV R0, UR5 ;  /* 0x0000000500007c02 */ /* 0x000fce0008000f00 */
.L_x_161:
[----:B-1----:R1:W2:Y:S02]  /*a7f0*/  SYNCS.PHASECHK.TRANS64.TRYWAIT P0, [R0+URZ], R3 ;  /* 0x00000003000075a7 */ /* 0x0022a400080011ff */
[----:B--2---:R-:W-:Y:S05]  /*a800*/  @!P0 NANOSLEEP.SYNCS 0x989680 ;  /* 0x009896800000895d */ /* 0x004fea0003900000 */
[----:B------:R-:W2:Y:S02]  /*a810*/  @!P0 SYNCS.PHASECHK.TRANS64 P0, [R0+URZ], R3 ;  /* 0x00000003000085a7 */ /* 0x000ea400080010ff */
[----:B--2---:R-:W-:Y:S05]  /*a820*/  @!P0 BRA `(.L_x_161) ;  /* 0xfffffffc00f08947 */ /* 0x004fea000383ffff */
[----:B------:R-:W-:Y:S05]  /*a830*/  BRA `(.L_x_162) ;  /* 0xffffff8400cc7947 */ /* 0x000fea000383ffff */
.L_x_49:
[----:B------:R-:W-:-:S07]  /*a840*/  MOV R0, UR5 ;  /* 0x0000000500007c02 */ /* 0x000fce0008000f00 */
.L_x_163:
[----:B-1----:R1:W2:Y:S02]  /*a850*/  SYNCS.PHASECHK.TRANS64.TRYWAIT P0, [R0+URZ], R3 ;  /* 0x00000003000075a7 */ /* 0x0022a400080011ff */
[----:B--2---:R-:W-:Y:S05]  /*a860*/  @!P0 NANOSLEEP.SYNCS 0x989680 ;  /* 0x009896800000895d */ /* 0x004fea0003900000 */
[----:B------:R-:W2:Y:S02]  /*a870*/  @!P0 SYNCS.PHASECHK.TRANS64 P0, [R0+URZ], R3 ;  /* 0x00000003000085a7 */ /* 0x000ea400080010ff */
[----:B--2---:R-:W-:Y:S05]  /*a880*/  @!P0 BRA `(.L_x_163) ;  /* 0xfffffffc00f08947 */ /* 0x004fea000383ffff */
[----:B------:R-:W-:Y:S05]  /*a890*/  BRA `(.L_x_164) ;  /* 0xffffff8400d87947 */ /* 0x000fea000383ffff */
.L_x_52:
[----:B-1----:R1:W2:Y:S02]  /*a8a0*/  SYNCS.PHASECHK.TRANS64.TRYWAIT P0, [R2+URZ+0x130], R4 ;  /* 0x00013004020075a7 */ /* 0x0022a400080011ff */
[----:B--2---:R-:W-:Y:S05]  /*a8b0*/  @!P0 NANOSLEEP.SYNCS 0x989680 ;  /* 0x009896800000895d */ /* 0x004fea0003900000 */
[----:B------:R-:W2:Y:S02]  /*a8c0*/  @!P0 SYNCS.PHASECHK.TRANS64 P0, [R2+URZ+0x130], R4 ;  /* 0x00013004020085a7 */ /* 0x000ea400080010ff */
[----:B--2---:R-:W-:Y:S05]  /*a8d0*/  @!P0 BRA `(.L_x_52) ;  /* 0xfffffffc00f08947 */ /* 0x004fea000383ffff */
[----:B------:R-:W-:Y:S05]  /*a8e0*/  BRA `(.L_x_165) ;  /* 0xffffff8800347947 */ /* 0x000fea000383ffff */
.L_x_53:
[----:B------:R-:W-:-:S07]  /*a8f0*/  MOV R2, UR4 ;  /* 0x0000000400027c02 */ /* 0x000fce0008000f00 */
.L_x_166:
[----:B-1----:R1:W2:Y:S02]  /*a900*/  SYNCS.PHASECHK.TRANS64.TRYWAIT P0, [R2+URZ+0xe0], R5 ;  /* 0x0000e005020075a7 */ /* 0x0022a400080011ff */
[----:B--2---:R-:W-:Y:S05]  /*a910*/  @!P0 NANOSLEEP.SYNCS 0x989680 ;  /* 0x009896800000895d */ /* 0x004fea0003900000 */
[----:B------:R-:W2:Y:S02]  /*a920*/  @!P0 SYNCS.PHASECHK.TRANS64 P0, [R2+URZ+0xe0], R5 ;  /* 0x0000e005020085a7 */ /* 0x000ea400080010ff */
[----:B--2---:R-:W-:Y:S05]  /*a930*/  @!P0 BRA `(.L_x_166) ;  /* 0xfffffffc00f08947 */ /* 0x004fea000383ffff */
[----:B------:R-:W-:Y:S05]  /*a940*/  BRA `(.L_x_167) ;  /* 0xffffff8800447947 */ /* 0x000fea000383ffff */
.L_x_54:
[----:B-1----:R1:W2:Y:S02]  /*a950*/  SYNCS.PHASECHK.TRANS64.TRYWAIT P1, [R2+URZ+0xd0], R4 ;  /* 0x0000d004020075a7 */ /* 0x0022a400080211ff */
[----:B--2---:R-:W-:Y:S05]  /*a960*/  @!P1 NANOSLEEP.SYNCS 0x989680 ;  /* 0x009896800000995d */ /* 0x004fea0003900000 */
[----:B------:R-:W2:Y:S02]  /*a970*/  @!P1 SYNCS.PHASECHK.TRANS64 P1, [R2+URZ+0xd0], R4 ;  /* 0x0000d004020095a7 */ /* 0x000ea400080210ff */
[----:B--2---:R-:W-:Y:S05]  /*a980*/  @!P1 BRA `(.L_x_54) ;  /* 0xfffffffc00f09947 */ /* 0x004fea000383ffff */
[----:B------:R-:W-:Y:S05]  /*a990*/  BRA `(.L_x_168) ;  /* 0xffffff8800747947 */ /* 0x000fea000383ffff */
.L_x_57:
[----:B------:R-:W-:-:S07]  /*a9a0*/  MOV R0, UR4 ;  /* 0x0000000400007c02 */ /* 0x000fce0008000f00 */
.L_x_169:
[----:B-1----:R1:W2:Y:S02]  /*a9b0*/  SYNCS.PHASECHK.TRANS64.TRYWAIT P0, [R0+URZ+0xe0], R2 ;  /* 0x0000e002000075a7 */ /* 0x0022a400080011ff */
[----:B--2---:R-:W-:Y:S05]  /*a9c0*/  @!P0 NANOSLEEP.SYNCS 0x989680 ;  /* 0x009896800000895d */ /* 0x004fea0003900000 */
[----:B------:R-:W2:Y:S02]  /*a9d0*/  @!P0 SYNCS.PHASECHK.TRANS64 P0, [R0+URZ+0xe0], R2 ;  /* 0x0000e002000085a7 */ /* 0x000ea400080010ff */
[----:B--2---:R-:W-:Y:S05]  /*a9e0*/  @!P0 BRA `(.L_x_169) ;  /* 0xfffffffc00f08947 */ /* 0x004fea000383ffff */
[----:B------:R-:W-:Y:S05]  /*a9f0*/  BRA `(.L_x_56) ;  /* 0xffffff8800c87947 */ /* 0x000fea000383ffff */
.L_x_66:
[----:B-1----:R-:W-:-:S04]  /*aa00*/  MOV R5, UR5 ;  /* 0x0000000500057c02 */ /* 0x002fc80008000f00 */
[----:B------:R1:W2:Y:S03]  /*aa10*/  SYNCS.PHASECHK.TRANS64.TRYWAIT P0, [R5+URZ+0x8], R6 ;  /* 0x00000806050075a7 */ /* 0x0002a600080011ff */
[----:B--2---:R-:W-:Y:S05]  /*aa20*/  @!P0 NANOSLEEP.SYNCS 0x989680 ;  /* 0x009896800000895d */ /* 0x004fea0003900000 */
[----:B------:R-:W2:Y:S02]  /*aa30*/  @!P0 SYNCS.PHASECHK.TRANS64 P0, [R5+URZ+0x8], R6 ;  /* 0x00000806050085a7 */ /* 0x000ea400080010ff */
[----:B--2---:R-:W-:Y:S05]  /*aa40*/  @!P0 BRA `(.L_x_66) ;  /* 0xfffffffc00ec8947 */ /* 0x004fea000383ffff */
[----:B------:R-:W-:Y:S05]  /*aa50*/  BRA `(.L_x_65) ;  /* 0xffffff8c007c7947 */ /* 0x000fea000383ffff */
.L_x_68:
[----:B------:R-:W-:Y:S01]  /*aa60*/  BSSY B0, `(.L_x_170) ;  /* 0x0000006000007945 */ /* 0x000fe20003800000 */
[----:B------:R-:W-:-:S07]  /*aa70*/  MOV R15, 0xffffffff ;  /* 0xffffffff000f7802 */ /* 0x000fce0000000f00 */
[----:B-1---5:R-:W-:Y:S05]  /*aa80*/  WARPSYNC.COLLECTIVE R15, `(.L_x_171) ;  /* 0x000000000f0c7348 */ /* 0x022fea0003c00000 */
[----:B------:R-:W-:Y:S02]  /*aa90*/  ELECT P6, UR79, PT ;  /* 0x00000000004f782f */ /* 0x000fe400038c0000 */
[----:B------:R-:W-:Y:S01]  /*aaa0*/  MOV R14, UR79 ;  /* 0x0000004f000e7c02 */ /* 0x000fe20008000f00 */
[----:B-1---5:R-:W-:Y:S10]  /*aab0*/  ENDCOLLECTIVE ;  /* 0x000000000000791b */ /* 0x022ff40003800000 */
.L_x_171:
[----:B------:R-:W-:Y:S05]  /*aac0*/  BSYNC B0 ;  /* 0x0000000000007941 */ /* 0x000fea0003800000 */
.L_x_170:
[----:B------:R-:W-:Y:S05]  /*aad0*/  BRA `(.L_x_172) ;  /* 0xffffff8c00ac7947 */ /* 0x000fea000383ffff */
.L_x_70:
[----:B-1----:R-:W-:-:S04]  /*aae0*/  MOV R0, UR5 ;  /* 0x0000000500007c02 */ /* 0x002fc80008000f00 */
[----:B------:R1:W2:Y:S03]  /*aaf0*/  SYNCS.PHASECHK.TRANS64.TRYWAIT P0, [R0+URZ+0x8], R4 ;  /* 0x00000804000075a7 */ /* 0x0002a600080011ff */
[----:B--2---:R-:W-:Y:S05]  /*ab00*/  @!P0 NANOSLEEP.SYNCS 0x989680 ;  /* 0x009896800000895d */ /* 0x004fea0003900000 */
[----:B------:R-:W2:Y:S02]  /*ab10*/  @!P0 SYNCS.PHASECHK.TRANS64 P0, [R0+URZ+0x8], R4 ;  /* 0x00000804000085a7 */ /* 0x000ea400080010ff */
[----:B--2---:R-:W-:Y:S05]  /*ab20*/  @!P0 BRA `(.L_x_70) ;  /* 0xfffffffc00ec8947 */ /* 0x004fea000383ffff */
[----:B------:R-:W-:Y:S05]  /*ab30*/  BRA `(.L_x_69) ;  /* 0xffffff8c00b07947 */ /* 0x000fea000383ffff */
.L_x_71:
[----:B-1----:R1:W2:Y:S02]  /*ab40*/  SYNCS.PHASECHK.TRANS64.TRYWAIT P0, [R0+URZ+0xd0], R4 ;  /* 0x0000d004000075a7 */ /* 0x0022a400080011ff */
[----:B--2---:R-:W-:Y:S05]  /*ab50*/  @!P0 NANOSLEEP.SYNCS 0x989680 ;  /* 0x009896800000895d */ /* 0x004fea0003900000 */
[----:B------:R-:W2:Y:S02]  /*ab60*/  @!P0 SYNCS.PHASECHK.TRANS64 P0, [R0+URZ+0xd0], R4 ;  /* 0x0000d004000085a7 */ /* 0x000ea400080010ff */
[----:B--2---:R-:W-:Y:S05]  /*ab70*/  @!P0 BRA `(.L_x_71) ;  /* 0xfffffffc00f08947 */ /* 0x004fea000383ffff */
[----:B------:R-:W-:Y:S05]  /*ab80*/  BRA `(.L_x_173) ;  /* 0xffffff90009c7947 */ /* 0x000fea000383ffff */
.L_x_73:
[----:B------:R-:W-:-:S07]  /*ab90*/  MOV R0, UR31 ;  /* 0x0000001f00007c02 */ /* 0x000fce0008000f00 */
.L_x_174:
[----:B-1----:R1:W2:Y:S02]  /*aba0*/  SYNCS.PHASECHK.TRANS64.TRYWAIT P0, [R0+URZ+0x110], R4 ;  /* 0x00011004000075a7 */ /* 0x0022a400080011ff */
[----:B--2---:R-:W-:Y:S05]  /*abb0*/  @!P0 NANOSLEEP.SYNCS 0x989680 ;  /* 0x009896800000895d */ /* 0x004fea0003900000 */
[----:B------:R-:W2:Y:S02]  /*abc0*/  @!P0 SYNCS.PHASECHK.TRANS64 P0, [R0+URZ+0x110], R4 ;  /* 0x00011004000085a7 */ /* 0x000ea400080010ff */
[----:B--2---:R-:W-:Y:S05]  /*abd0*/  @!P0 BRA `(.L_x_174) ;  /* 0xfffffffc00f08947 */ /* 0x004fea000383ffff */
[----:B------:R-:W-:Y:S05]  /*abe0*/  BRA `(.L_x_175) ;  /* 0xffffff9000e87947 */ /* 0x000fea000383ffff */
.L_x_76:
[----:B------:R-:W-:Y:S07]  /*abf0*/  MOV R0, UR5 ;  /* 0x0000000500007c02 */ /* 0x000fee0008000f00 */
.L_x_176:
[----:B-1----:R1:W2:Y:S02]  /*ac00*/  SYNCS.PHASECHK.TRANS64.TRYWAIT P0, [R0+URZ], R4 ;  /* 0x00000004000075a7 */ /* 0x0022a400080011ff */
[----:B--2---:R-:W-:Y:S05]  /*ac10*/  @!P0 NANOSLEEP.SYNCS 0x989680 ;  /* 0x009896800000895d */ /* 0x004fea0003900000 */
[----:B------:R-:W2:Y:S02]  /*ac20*/  @!P0 SYNCS.PHASECHK.TRANS64 P0, [R0+URZ], R4 ;  /* 0x00000004000085a7 */ /* 0x000ea400080010ff */
[----:B--2---:R-:W-:Y:S05]  /*ac30*/  @!P0 BRA `(.L_x_176) ;  /* 0xfffffffc00f08947 */ /* 0x004fea000383ffff */
[----:B------:R-:W-:Y:S05]  /*ac40*/  BRA `(.L_x_75) ;  /* 0xffffff9000fc7947 */ /* 0x000fea000383ffff */
.L_x_80:
[----:B-1----:R-:W-:-:S07]  /*ac50*/  MOV R0, UR4 ;  /* 0x0000000400007c02 */ /* 0x002fce0008000f00 */
.L_x_177:
[----:B-1----:R1:W2:Y:S02]  /*ac60*/  SYNCS.PHASECHK.TRANS64.TRYWAIT P0, [R0+URZ], R2 ;  /* 0x00000002000075a7 */ /* 0x0022a400080011ff */
[----:B--2---:R-:W-:Y:S05]  /*ac70*/  @!P0 NANOSLEEP.SYNCS 0x989680 ;  /* 0x009896800000895d */ /* 0x004fea0003900000 */
[----:B------:R-:W2:Y:S02]  /*ac80*/  @!P0 SYNCS.PHASECHK.TRANS64 P0, [R0+URZ], R2 ;  /* 0x00000002000085a7 */ /* 0x000ea400080010ff */
[----:B--2---:R-:W-:Y:S05]  /*ac90*/  @!P0 BRA `(.L_x_177) ;  /* 0xfffffffc00f08947 */ /* 0x004fea000383ffff */
[----:B------:R-:W-:Y:S05]  /*aca0*/  BRA `(.L_x_178) ;  /* 0xffffff9400f07947 */ /* 0x000fea000383ffff */
.L_x_81:
[----:B------:R-:W-:-:S07]  /*acb0*/  MOV R0, UR5 ;  /* 0x0000000500007c02 */ /* 0x000fce0008000f00 */
.L_x_179:
[----:B-1----:R1:W2:Y:S02]  /*acc0*/  SYNCS.PHASECHK.TRANS64.TRYWAIT P0, [R0+URZ], R3 ;  /* 0x00000003000075a7 */ /* 0x0022a400080011ff */
[----:B--2---:R-:W-:Y:S05]  /*acd0*/  @!P0 NANOSLEEP.SYNCS 0x989680 ;  /* 0x009896800000895d */ /* 0x004fea0003900000 */
[----:B------:R-:W2:Y:S02]  /*ace0*/  @!P0 SYNCS.PHASECHK.TRANS64 P0, [R0+URZ], R3 ;  /* 0x00000003000085a7 */ /* 0x000ea400080010ff */
[----:B--2---:R-:W-:Y:S05]  /*acf0*/  @!P0 BRA `(.L_x_179) ;  /* 0xfffffffc00f08947 */ /* 0x004fea000383ffff */
[----:B------:R-:W-:Y:S05]  /*ad00*/  BRA `(.L_x_180) ;  /* 0xffffff9400fc7947 */ /* 0x000fea000383ffff */
.L_x_82:
[----:B------:R-:W-:-:S07]  /*ad10*/  MOV R0, UR5 ;  /* 0x0000000500007c02 */ /* 0x000fce0008000f00 */
.L_x_181:
[----:B-1----:R1:W2:Y:S02]  /*ad20*/  SYNCS.PHASECHK.TRANS64.TRYWAIT P0, [R0+URZ], R3 ;  /* 0x00000003000075a7 */ /* 0x0022a400080011ff */
[----:B--2---:R-:W-:Y:S05]  /*ad30*/  @!P0 NANOSLEEP.SYNCS 0x989680 ;  /* 0x009896800000895d */ /* 0x004fea0003900000 */
[----:B------:R-:W2:Y:S02]  /*ad40*/  @!P0 SYNCS.PHASECHK.TRANS64 P0, [R0+URZ], R3 ;  /* 0x00000003000085a7 */ /* 0x000ea400080010ff */
[----:B--2---:R-:W-:Y:S05]  /*ad50*/  @!P0 BRA `(.L_x_181) ;  /* 0xfffffffc00f08947 */ /* 0x004fea000383ffff */
[----:B------:R-:W-:Y:S05]  /*ad60*/  BRA `(.L_x_182) ;  /* 0xffffff9800087947 */ /* 0x000fea000383ffff */
.L_x_85:
[----:B------:R-:W-:-:S07]  /*ad70*/  MOV R0, UR26 ;  /* 0x0000001a00007c02 */ /* 0x000fce0008000f00 */
.L_x_183:
[----:B-1----:R1:W2:Y:S02]  /*ad80*/  SYNCS.PHASECHK.TRANS64.TRYWAIT P1, [R0+URZ+0x150], R2 ;  /* 0x00015002000075a7 */ /* 0x0022a400080211ff */
[----:B--2---:R-:W-:Y:S05]  /*ad90*/  @!P1 NANOSLEEP.SYNCS 0x989680 ;  /* 0x009896800000995d */ /* 0x004fea0003900000 */
[----:B------:R-:W2:Y:S02]  /*ada0*/  @!P1 SYNCS.PHASECHK.TRANS64 P1, [R0+URZ+0x150], R2 ;  /* 0x00015002000095a7 */ /* 0x000ea400080210ff */
[----:B--2---:R-:W-:Y:S05]  /*adb0*/  @!P1 BRA `(.L_x_183) ;  /* 0xfffffffc00f09947 */ /* 0x004fea000383ffff */
[----:B------:R-:W-:Y:S05]  /*adc0*/  BRA `(.L_x_184) ;  /* 0xffffff9800547947 */ /* 0x000fea000383ffff */
.L_x_90:
[----:B--2---:R2:W3:Y:S02]  /*add0*/  SYNCS.PHASECHK.TRANS64.TRYWAIT P0, [R12+URZ+0xd0], R0 ;  /* 0x0000d0000c0075a7 */ /* 0x0044e400080011ff */
[----:B---3--:R-:W-:Y:S05]  /*ade0*/  @!P0 NANOSLEEP.SYNCS 0x989680 ;  /* 0x009896800000895d */ /* 0x008fea0003900000 */
[----:B------:R-:W3:Y:S02]  /*adf0*/  @!P0 SYNCS.PHASECHK.TRANS64 P0, [R12+URZ+0xd0], R0 ;  /* 0x0000d0000c0085a7 */ /* 0x000ee400080010ff */
[----:B---3--:R-:W-:Y:S05]  /*ae00*/  @!P0 BRA `(.L_x_90) ;  /* 0xfffffffc00f08947 */ /* 0x008fea000383ffff */
[----:B------:R-:W-:Y:S05]  /*ae10*/  BRA `(.L_x_185) ;  /* 0xffffff9c007c7947 */ /* 0x000fea000383ffff */
.L_x_93:
[----:B-1----:R-:W-:Y:S07]  /*ae20*/  MOV R0, UR21 ;  /* 0x0000001500007c02 */ /* 0x002fee0008000f00 */
.L_x_186:
[----:B-1----:R1:W2:Y:S02]  /*ae30*/  SYNCS.PHASECHK.TRANS64.TRYWAIT P2, [R0+URZ+0xc8], R6 ;  /* 0x0000c806000075a7 */ /* 0x0022a400080411ff */
[----:B--2---:R-:W-:Y:S05]  /*ae40*/  @!P2 NANOSLEEP.SYNCS 0x989680 ;  /* 0x009896800000a95d */ /* 0x004fea0003900000 */
[----:B------:R-:W2:Y:S02]  /*ae50*/  @!P2 SYNCS.PHASECHK.TRANS64 P2, [R0+URZ+0xc8], R6 ;  /* 0x0000c8060000a5a7 */ /* 0x000ea400080410ff */
[----:B--2---:R-:W-:Y:S05]  /*ae60*/  @!P2 BRA `(.L_x_186) ;  /* 0xfffffffc00f0a947 */ /* 0x004fea000383ffff */
[----:B------:R-:W-:Y:S05]  /*ae70*/  BRA `(.L_x_92) ;  /* 0xffffffa000e47947 */ /* 0x000fea000383ffff */
.L_x_96:
[----:B------:R-:W-:Y:S07]  /*ae80*/  MOV R0, UR21 ;  /* 0x0000001500007c02 */ /* 0x000fee0008000f00 */
.L_x_187:
[----:B-1----:R1:W2:Y:S02]  /*ae90*/  SYNCS.PHASECHK.TRANS64.TRYWAIT P0, [R0+URZ+0xa0], R9 ;  /* 0x0000a009000075a7 */ /* 0x0022a400080011ff */
[----:B--2---:R-:W-:Y:S05]  /*aea0*/  @!P0 NANOSLEEP.SYNCS 0x989680 ;  /* 0x009896800000895d */ /* 0x004fea0003900000 */
[----:B------:R-:W2:Y:S02]  /*aeb0*/  @!P0 SYNCS.PHASECHK.TRANS64 P0, [R0+URZ+0xa0], R9 ;  /* 0x0000a009000085a7 */ /* 0x000ea400080010ff */
[----:B--2---:R-:W-:Y:S05]  /*aec0*/  @!P0 BRA `(.L_x_187) ;  /* 0xfffffffc00f08947 */ /* 0x004fea000383ffff */
[----:B------:R-:W-:Y:S05]  /*aed0*/  BRA `(.L_x_188) ;  /* 0xffffffa400407947 */ /* 0x000fea000383ffff */
.L_x_97:
[----:B------:R-:W-:Y:S07]  /*aee0*/  MOV R0, UR21 ;  /* 0x0000001500007c02 */ /* 0x000fee0008000f00 */
.L_x_189:
[----:B-1----:R1:W2:Y:S02]  /*aef0*/  SYNCS.PHASECHK.TRANS64.TRYWAIT P0, [R0+URZ+0xa8], R9 ;  /* 0x0000a809000075a7 */ /* 0x0022a400080011ff */
[----:B--2---:R-:W-:Y:S05]  /*af00*/  @!P0 NANOSLEEP.SYNCS 0x989680 ;  /* 0x009896800000895d */ /* 0x004fea0003900000 */
[----:B------:R-:W2:Y:S02]  /*af10*/  @!P0 SYNCS.PHASECHK.TRANS64 P0, [R0+URZ+0xa8], R9 ;  /* 0x0000a809000085a7 */ /* 0x000ea400080010ff */
[----:B--2---:R-:W-:Y:S05]  /*af20*/  @!P0 BRA `(.L_x_189) ;  /* 0xfffffffc00f08947 */ /* 0x004fea000383ffff */
[----:B------:R-:W-:Y:S05]  /*af30*/  BRA `(.L_x_190) ;  /* 0xffffffa4009c7947 */ /* 0x000fea000383ffff */
.L_x_98:
[----:B------:R-:W-:Y:S07]  /*af40*/  MOV R0, UR21 ;  /* 0x0000001500007c02 */ /* 0x000fee0008000f00 */
.L_x_191:
[----:B-1----:R1:W2:Y:S02]  /*af50*/  SYNCS.PHASECHK.TRANS64.TRYWAIT P0, [R0+URZ+0xb0], R9 ;  /* 0x0000b009000075a7 */ /* 0x0022a400080011ff */
[----:B--2---:R-:W-:Y:S05]  /*af60*/  @!P0 NANOSLEEP.SYNCS 0x989680 ;  /* 0x009896800000895d */ /* 0x004fea0003900000 */
[----:B------:R-:W2:Y:S02]  /*af70*/  @!P0 SYNCS.PHASECHK.TRANS64 P0, [R0+URZ+0xb0], R9 ;  /* 0x0000b009000085a7 */ /* 0x000ea400080010ff */
[----:B--2---:R-:W-:Y:S05]  /*af80*/  @!P0 BRA `(.L_x_191) ;  /* 0xfffffffc00f08947 */ /* 0x004fea000383ffff */
[----:B------:R-:W-:Y:S05]  /*af90*/  BRA `(.L_x_192) ;  /* 0xffffffa400f87947 */ /* 0x000fea000383ffff */
.L_x_99:
[----:B------:R-:W-:Y:S07]  /*afa0*/  MOV R0, UR21 ;  /* 0x0000001500007c02 */ /* 0x000fee0008000f00 */
.L_x_193:
[----:B-1----:R1:W2:Y:S02]  /*afb0*/  SYNCS.PHASECHK.TRANS64.TRYWAIT P0, [R0+URZ+0xb8], R9 ;  /* 0x0000b809000075a7 */ /* 0x0022a400080011ff */
[----:B--2---:R-:W-:Y:S05]  /*afc0*/  @!P0 NANOSLEEP.SYNCS 0x989680 ;  /* 0x009896800000895d */ /* 0x004fea0003900000 */
[----:B------:R-:W2:Y:S02]  /*afd0*/  @!P0 SYNCS.PHASECHK.TRANS64 P0, [R0+URZ+0xb8], R9 ;  /* 0x0000b809000085a7 */ /* 0x000ea400080010ff */
[----:B--2---:R-:W-:Y:S05]  /*afe0*/  @!P0 BRA `(.L_x_193) ;  /* 0xfffffffc00f08947 */ /* 0x004fea000383ffff */
[----:B------:R-:W-:Y:S05]  /*aff0*/  BRA `(.L_x_194) ;  /* 0xffffffa800547947 */ /* 0x000fea000383ffff */
.L_x_101:
[----:B------:R-:W-:-:S07]  /*b000*/  MOV R0, UR21 ;  /* 0x0000001500007c02 */ /* 0x000fce0008000f00 */
.L_x_195:
[----:B-1----:R1:W3:Y:S02]  /*b010*/  SYNCS.PHASECHK.TRANS64.TRYWAIT P0, [R0+URZ+0xa0], R2 ;  /* 0x0000a002000075a7 */ /* 0x0022e400080011ff */
[----:B---3--:R-:W-:Y:S05]  /*b020*/  @!P0 NANOSLEEP.SYNCS 0x989680 ;  /* 0x009896800000895d */ /* 0x008fea0003900000 */
[----:B------:R-:W3:Y:S02]  /*b030*/  @!P0 SYNCS.PHASECHK.TRANS64 P0, [R0+URZ+0xa0], R2 ;  /* 0x0000a002000085a7 */ /* 0x000ee400080010ff */
[----:B---3--:R-:W-:Y:S05]  /*b040*/  @!P0 BRA `(.L_x_195) ;  /* 0xfffffffc00f08947 */ /* 0x008fea000383ffff */
[----:B------:R-:W-:Y:S05]  /*b050*/  BRA `(.L_x_196) ;  /* 0xffffffa800e07947 */ /* 0x000fea000383ffff */
.L_x_102:
[----:B-1----:R-:W-:-:S07]  /*b060*/  MOV R0, UR21 ;  /* 0x0000001500007c02 */ /* 0x002fce0008000f00 */
.L_x_197:
[----:B-1----:R1:W3:Y:S02]  /*b070*/  SYNCS.PHASECHK.TRANS64.TRYWAIT P0, [R0+URZ+0xa8], R2 ;  /* 0x0000a802000075a7 */ /* 0x0022e400080011ff */
[----:B---3--:R-:W-:Y:S05]  /*b080*/  @!P0 NANOSLEEP.SYNCS 0x989680 ;  /* 0x009896800000895d */ /* 0x008fea0003900000 */
[----:B------:R-:W3:Y:S02]  /*b090*/  @!P0 SYNCS.PHASECHK.TRANS64 P0, [R0+URZ+0xa8], R2 ;  /* 0x0000a802000085a7 */ /* 0x000ee400080010ff */
[----:B---3--:R-:W-:Y:S05]  /*b0a0*/  @!P0 BRA `(.L_x_197) ;  /* 0xfffffffc00f08947 */ /* 0x008fea000383ffff */
[----:B------:R-:W-:Y:S05]  /*b0b0*/  BRA `(.L_x_198) ;  /* 0xffffffa800d07947 */ /* 0x000fea000383ffff */
.L_x_103:
[----:B-1----:R-:W-:-:S07]  /*b0c0*/  MOV R0, UR21 ;  /* 0x0000001500007c02 */ /* 0x002fce0008000f00 */
.L_x_199:
[----:B-1----:R1:W3:Y:S02]  /*b0d0*/  SYNCS.PHASECHK.TRANS64.TRYWAIT P0, [R0+URZ+0xb0], R2 ;  /* 0x0000b002000075a7 */ /* 0x0022e400080011ff */
[----:B---3--:R-:W-:Y:S05]  /*b0e0*/  @!P0 NANOSLEEP.SYNCS 0x989680 ;  /* 0x009896800000895d */ /* 0x008fea0003900000 */
[----:B------:R-:W3:Y:S02]  /*b0f0*/  @!P0 SYNCS.PHASECHK.TRANS64 P0, [R0+URZ+0xb0], R2 ;  /* 0x0000b002000085a7 */ /* 0x000ee400080010ff */
[----:B---3--:R-:W-:Y:S05]  /*b100*/  @!P0 BRA `(.L_x_199) ;  /* 0xfffffffc00f08947 */ /* 0x008fea000383ffff */
[----:B------:R-:W-:Y:S05]  /*b110*/  BRA `(.L_x_200) ;  /* 0xffffffa800c07947 */ /* 0x000fea000383ffff */
.L_x_105:
[----:B--2---:R2:W3:Y:S02]  /*b120*/  SYNCS.PHASECHK.TRANS64.TRYWAIT P0, [R3+URZ+0xd0], R0 ;  /* 0x0000d000030075a7 */ /* 0x0044e400080011ff */
[----:B---3--:R-:W-:Y:S05]  /*b130*/  @!P0 NANOSLEEP.SYNCS 0x989680 ;  /* 0x009896800000895d */ /* 0x008fea0003900000 */
[----:B------:R-:W3:Y:S02]  /*b140*/  @!P0 SYNCS.PHASECHK.TRANS64 P0, [R3+URZ+0xd0], R0 ;  /* 0x0000d000030085a7 */ /* 0x000ee400080010ff */
[----:B---3--:R-:W-:Y:S05]  /*b150*/  @!P0 BRA `(.L_x_105) ;  /* 0xfffffffc00f08947 */ /* 0x008fea000383ffff */
[----:B------:R-:W-:Y:S05]  /*b160*/  BRA `(.L_x_201) ;  /* 0xffffffac00847947 */ /* 0x000fea000383ffff */
.L_x_116:
[----:B-1----:R1:W2:Y:S02]  /*b170*/  SYNCS.PHASECHK.TRANS64.TRYWAIT P1, [R3+URZ+0x80], R0 ;  /* 0x00008000030075a7 */ /* 0x0022a400080211ff */
[----:B--2---:R-:W-:Y:S05]  /*b180*/  @!P1 NANOSLEEP.SYNCS 0x989680 ;  /* 0x009896800000995d */ /* 0x004fea0003900000 */
[----:B------:R-:W2:Y:S02]  /*b190*/  @!P1 SYNCS.PHASECHK.TRANS64 P1, [R3+URZ+0x80], R0 ;  /* 0x00008000030095a7 */ /* 0x000ea400080210ff */
[----:B--2---:R-:W-:Y:S05]  /*b1a0*/  @!P1 BRA `(.L_x_116) ;  /* 0xfffffffc00f09947 */ /* 0x004fea000383ffff */
[----:B------:R-:W-:Y:S05]  /*b1b0*/  BRA `(.L_x_115) ;  /* 0xffffffb800dc7947 */ /* 0x000fea000383ffff */
.L_x_118:
[----:B-1----:R1:W2:Y:S02]  /*b1c0*/  SYNCS.PHASECHK.TRANS64.TRYWAIT P0, [R83+URZ+0xf0], R4 ;  /* 0x0000f004530075a7 */ /* 0x0022a400080011ff */
[----:B--2---:R-:W-:Y:S05]  /*b1d0*/  @!P0 NANOSLEEP.SYNCS 0x989680 ;  /* 0x009896800000895d */ /* 0x004fea0003900000 */
[----:B------:R-:W2:Y:S02]  /*b1e0*/  @!P0 SYNCS.PHASECHK.TRANS64 P0, [R83+URZ+0xf0], R4 ;  /* 0x0000f004530085a7 */ /* 0x000ea400080010ff */
[----:B--2---:R-:W-:Y:S05]  /*b1f0*/  @!P0 BRA `(.L_x_118) ;  /* 0xfffffffc00f08947 */ /* 0x004fea000383ffff */
[----:B------:R-:W-:Y:S05]  /*b200*/  BRA `(.L_x_117) ;  /* 0xffffffbc00307947 */ /* 0x000fea000383ffff */
.L_x_126:
[----:B--2---:R2:W3:Y:S02]  /*b210*/  SYNCS.PHASECHK.TRANS64.TRYWAIT P0, [R0+URZ+0x80], R2 ;  /* 0x00008002000075a7 */ /* 0x0044e400080011ff */
[----:B---3--:R-:W-:Y:S05]  /*b220*/  @!P0 NANOSLEEP.SYNCS 0x989680 ;  /* 0x009896800000895d */ /* 0x008fea0003900000 */
[----:B------:R-:W3:Y:S02]  /*b230*/  @!P0 SYNCS.PHASECHK.TRANS64 P0, [R0+URZ+0x80], R2 ;  /* 0x00008002000085a7 */ /* 0x000ee400080010ff */
[----:B---3--:R-:W-:Y:S05]  /*b240*/  @!P0 BRA `(.L_x_126) ;  /* 0xfffffffc00f08947 */ /* 0x008fea000383ffff */
[----:B------:R-:W-:Y:S05]  /*b250*/  BRA `(.L_x_125) ;  /* 0xffffffc800387947 */ /* 0x000fea000383ffff */
.L_x_134:
[----:B--2---:R2:W3:Y:S02]  /*b260*/  SYNCS.PHASECHK.TRANS64.TRYWAIT P0, [R0+URZ+0x80], R4 ;  /* 0x00008004000075a7 */ /* 0x0044e400080011ff */
[----:B---3--:R-:W-:Y:S05]  /*b270*/  @!P0 NANOSLEEP.SYNCS 0x989680 ;  /* 0x009896800000895d */ /* 0x008fea0003900000 */
[----:B------:R-:W3:Y:S02]  /*b280*/  @!P0 SYNCS.PHASECHK.TRANS64 P0, [R0+URZ+0x80], R4 ;  /* 0x00008004000085a7 */ /* 0x000ee400080010ff */
[----:B---3--:R-:W-:Y:S05]  /*b290*/  @!P0 BRA `(.L_x_134) ;  /* 0xfffffffc00f08947 */ /* 0x008fea000383ffff */
[----:B------:R-:W-:Y:S05]  /*b2a0*/  BRA `(.L_x_133) ;  /* 0xffffffd400847947 */ /* 0x000fea000383ffff */
.L_x_142:
[----:B--2---:R2:W3:Y:S02]  /*b2b0*/  SYNCS.PHASECHK.TRANS64.TRYWAIT P0, [R0+URZ+0x80], R2 ;  /* 0x00008002000075a7 */ /* 0x0044e400080011ff */
[----:B---3--:R-:W-:Y:S05]  /*b2c0*/  @!P0 NANOSLEEP.SYNCS 0x989680 ;  /* 0x009896800000895d */ /* 0x008fea0003900000 */
[----:B------:R-:W3:Y:S02]  /*b2d0*/  @!P0 SYNCS.PHASECHK.TRANS64 P0, [R0+URZ+0x80], R2 ;  /* 0x00008002000085a7 */ /* 0x000ee400080010ff */
[----:B---3--:R-:W-:Y:S05]  /*b2e0*/  @!P0 BRA `(.L_x_142) ;  /* 0xfffffffc00f08947 */ /* 0x008fea000383ffff */
[----:B------:R-:W-:Y:S05]  /*b2f0*/  BRA `(.L_x_141) ;  /* 0xffffffe000dc7947 */ /* 0x000fea000383ffff */
        .weak           $__internal_0_$__cuda_sm10x_tcgen05_guardrail_trap_col_being_dealloced_not_returned_by_alloc
        .type           $__internal_0_$__cuda_sm10x_tcgen05_guardrail_trap_col_being_dealloced_not_returned_by_alloc,@function
        .size           $__internal_0_$__cuda_sm10x_tcgen05_guardrail_trap_col_being_dealloced_not_returned_by_alloc,($__internal_1_$__cuda_sm10x_tcgen05_guardrail_trap_phase_invalid_during_alloc - $__internal_0_$__cuda_sm10x_tcgen05_guardrail_trap_col_being_dealloced_not_returned_by_alloc)
$__internal_0_$__cuda_sm10x_tcgen05_guardrail_trap_col_being_dealloced_not_returned_by_alloc:
[----:B------:R-:W-:Y:S05]  /*b300*/  BPT.TRAP 0x1 ;  /* 0x000000040000795c */ /* 0x000fea0000300000 */
[----:B------:R-:W-:-:S04]  /*b310*/  HFMA2 R3, -RZ, RZ, 0, 0 ;  /* 0x00000000ff037431 */ /* 0x000fc800000001ff */
[----:B------:R-:W-:Y:S05]  /*b320*/  RET.REL.NODEC R2 `(_ZN7cutlass13device_kernelINS_4gemm6kernel13GemmUniversalIN4cute5tupleIJiiiiEEENS1_10collective13CollectiveMmaINS1_35MainloopSm100TmaUmmaWarpSpecializedILi8ELi2ELi4ENS5_IJNS4_1CILi4EEESB_NSA_ILi1EEEEEEEENS5_IJNSA_ILi128EEENSA_ILi256EEESF_EEEaNS5_IJlSC_lEEEaSI_NS4_8TiledMMAINS4_8MMA_AtomIJNS4_21SM100_MMA_S8_2x1SM_SSIaaiLi128ELi256ELNS4_4UMMA5MajorE0ELSN_0ELNSM_8SaturateE0EEEEEENS4_6LayoutINS5_IJSC_SC_SC_EEENS5_IJNSA_ILi0EEEST_ST_EEEEENS5_IJNS4_10UnderscoreESW_SW_EEEEENS4_28SM100_TMA_2SM_LOAD_MULTICASTENS4_14ComposedLayoutINS4_7SwizzleILi3ELi4ELi3EEENS4_18smem_ptr_flag_bitsILi8EEENSR_INS5_IJNSA_ILi8EEESF_EEENS5_IJSF_SC_EEEEEEEvNS4_8identityESZ_S19_vS1A_EENS_8epilogue10collective18CollectiveEpilogueINS1C_23Sm100TmaWarpSpecializedILi4ELi2ELi32ELb0ELb0EEEJNS5_IJNSA_ILi64EEESG_SF_EEENS5_IJNSR_IS1H_SC_EENSR_INS5_IJNSA_ILi32EEENSA_ILi2EEEEEENS5_IJSC_SF_EEEEEEEEaSI_aSI_NS1C_6fusion15FusionCallbacksIS1G_NS1Q_17LinearCombinationIaiaiLNS_15FloatRoundStyleE2EEES1I_S1P_JEEENS4_5SM1004TMEM4LOAD26SM100_TMEM_LOAD_32dp32b32xENS4_13SM90_TMA_LOADENS10_INS11_ILi1ELi4ELi3EEES14_NSR_INS5_IJS15_S1K_EEENS5_IJS1K_SC_EEEEEEENS4_39AutoVectorizingCopyWithAssumedAlignmentILi128EEENS4_14SM90_TMA_STOREES25_S27_S27_EEEvvEEEEvNT_6ParamsE) ;  /* 0xffffff4c02347950 */ /* 0x000fea0003c3ffff */
        .weak           $__internal_1_$__cuda_sm10x_tcgen05_guardrail_trap_phase_invalid_during_alloc
        .type           $__internal_1_$__cuda_sm10x_tcgen05_guardrail_trap_phase_invalid_during_alloc,@function
        .size           $__internal_1_$__cuda_sm10x_tcgen05_guardrail_trap_phase_invalid_during_alloc,($__internal_2_$__cuda_sm10x_tcgen05_guardrail_trap_unallocated_columns_being_dealloced - $__internal_1_$__cuda_sm10x_tcgen05_guardrail_trap_phase_invalid_during_alloc)
$__internal_1_$__cuda_sm10x_tcgen05_guardrail_trap_phase_invalid_during_alloc:
[----:B------:R-:W-:Y:S05]  /*b330*/  BPT.TRAP 0x1 ;  /* 0x000000040000795c */ /* 0x000fea0000300000 */
[----:B------:R-:W-:-:S04]  /*b340*/  MOV R5, 0x0 ;  /* 0x0000000000057802 */ /* 0x000fc80000000f00 */
[----:B------:R-:W-:Y:S05]  /*b350*/  RET.REL.NODEC R4 `(_ZN7cutlass13device_kernelINS_4gemm6kernel13GemmUniversalIN4cute5tupleIJiiiiEEENS1_10collective13CollectiveMmaINS1_35MainloopSm100TmaUmmaWarpSpecializedILi8ELi2ELi4ENS5_IJNS4_1CILi4EEESB_NSA_ILi1EEEEEEEENS5_IJNSA_ILi128EEENSA_ILi256EEESF_EEEaNS5_IJlSC_lEEEaSI_NS4_8TiledMMAINS4_8MMA_AtomIJNS4_21SM100_MMA_S8_2x1SM_SSIaaiLi128ELi256ELNS4_4UMMA5MajorE0ELSN_0ELNSM_8SaturateE0EEEEEENS4_6LayoutINS5_IJSC_SC_SC_EEENS5_IJNSA_ILi0EEEST_ST_EEEEENS5_IJNS4_10UnderscoreESW_SW_EEEEENS4_28SM100_TMA_2SM_LOAD_MULTICASTENS4_14ComposedLayoutINS4_7SwizzleILi3ELi4ELi3EEENS4_18smem_ptr_flag_bitsILi8EEENSR_INS5_IJNSA_ILi8EEESF_EEENS5_IJSF_SC_EEEEEEEvNS4_8identityESZ_S19_vS1A_EENS_8epilogue10collective18CollectiveEpilogueINS1C_23Sm100TmaWarpSpecializedILi4ELi2ELi32ELb0ELb0EEEJNS5_IJNSA_ILi64EEESG_SF_EEENS5_IJNSR_IS1H_SC_EENSR_INS5_IJNSA_ILi32EEENSA_ILi2EEEEEENS5_IJSC_SF_EEEEEEEEaSI_aSI_NS1C_6fusion15FusionCallbacksIS1G_NS1Q_17LinearCombinationIaiaiLNS_15FloatRoundStyleE2EEES1I_S1P_JEEENS4_5SM1004TMEM4LOAD26SM100_TMEM_LOAD_32dp32b32xENS4_13SM90_TMA_LOADENS10_INS11_ILi1ELi4ELi3EEES14_NSR_INS5_IJS15_S1K_EEENS5_IJS1K_SC_EEEEEEENS4_39AutoVectorizingCopyWithAssumedAlignmentILi128EEENS4_14SM90_TMA_STOREES25_S27_S27_EEEvvEEEEvNT_6ParamsE) ;  /* 0xffffff4c04287950 */ /* 0x000fea0003c3ffff */
        .weak           $__internal_2_$__cuda_sm10x_tcgen05_guardrail_trap_unallocated_columns_being_dealloced
        .type           $__internal_2_$__cuda_sm10x_tcgen05_guardrail_trap_unallocated_columns_being_dealloced,@function
        .size           $__internal_2_$__cuda_sm10x_tcgen05_guardrail_trap_unallocated_columns_being_dealloced,(.L_x_203 - $__internal_2_$__cuda_sm10x_tcgen05_guardrail_trap_unallocated_columns_being_dealloced)
$__internal_2_$__cuda_sm10x_tcgen05_guardrail_trap_unallocated_columns_being_dealloced:
[----:B------:R-:W-:Y:S05]  /*b360*/  BPT.TRAP 0x1 ;  /* 0x000000040000795c */ /* 0x000fea0000300000 */
[----:B------:R-:W-:-:S04]  /*b370*/  HFMA2 R3, -RZ, RZ, 0, 0 ;  /* 0x00000000ff037431 */ /* 0x000fc800000001ff */
[----:B------:R-:W-:Y:S05]  /*b380*/  RET.REL.NODEC R2 `(_ZN7cutlass13device_kernelINS_4gemm6kernel13GemmUniversalIN4cute5tupleIJiiiiEEENS1_10collective13CollectiveMmaINS1_35MainloopSm100TmaUmmaWarpSpecializedILi8ELi2ELi4ENS5_IJNS4_1CILi4EEESB_NSA_ILi1EEEEEEEENS5_IJNSA_ILi128EEENSA_ILi256EEESF_EEEaNS5_IJlSC_lEEEaSI_NS4_8TiledMMAINS4_8MMA_AtomIJNS4_21SM100_MMA_S8_2x1SM_SSIaaiLi128ELi256ELNS4_4UMMA5MajorE0ELSN_0ELNSM_8SaturateE0EEEEEENS4_6LayoutINS5_IJSC_SC_SC_EEENS5_IJNSA_ILi0EEEST_ST_EEEEENS5_IJNS4_10UnderscoreESW_SW_EEEEENS4_28SM100_TMA_2SM_LOAD_MULTICASTENS4_14ComposedLayoutINS4_7SwizzleILi3ELi4ELi3EEENS4_18smem_ptr_flag_bitsILi8EEENSR_INS5_IJNSA_ILi8EEESF_EEENS5_IJSF_SC_EEEEEEEvNS4_8identityESZ_S19_vS1A_EENS_8epilogue10collective18CollectiveEpilogueINS1C_23Sm100TmaWarpSpecializedILi4ELi2ELi32ELb0ELb0EEEJNS5_IJNSA_ILi64EEESG_SF_EEENS5_IJNSR_IS1H_SC_EENSR_INS5_IJNSA_ILi32EEENSA_ILi2EEEEEENS5_IJSC_SF_EEEEEEEEaSI_aSI_NS1C_6fusion15FusionCallbacksIS1G_NS1Q_17LinearCombinationIaiaiLNS_15FloatRoundStyleE2EEES1I_S1P_JEEENS4_5SM1004TMEM4LOAD26SM100_TMEM_LOAD_32dp32b32xENS4_13SM90_TMA_LOADENS10_INS11_ILi1ELi4ELi3EEES14_NSR_INS5_IJS15_S1K_EEENS5_IJS1K_SC_EEEEEEENS4_39AutoVectorizingCopyWithAssumedAlignmentILi128EEENS4_14SM90_TMA_STOREES25_S27_S27_EEEvvEEEEvNT_6ParamsE) ;  /* 0xffffff4c021c7950 */ /* 0x000fea0003c3ffff */
.L_x_202:
[----:B------:R-:W-:-:S00]  /*b390*/  BRA `(.L_x_202) ;  /* 0xfffffffc00fc7947 */ /* 0x000fc0000383ffff */
[----:B------:R-:W-:-:S00]  /*b3a0*/  NOP ;  /* 0x0000000000007918 */ /* 0x000fc00000000000 */
        /* <DEDUP_REMOVED lines=13> */
.L_x_203:


//--------------------- .nv.global.init           --------------------------
	.section	.nv.global.init,"aw",@progbits
.nv.global.init:
	.type		$str$27,@object
	.size		$str$27,($str$28 - $str$27)
$str$27:
        /*0000*/ 	.byte	0x28, 0x61, 0x64, 0x64, 0x72, 0x65, 0x73, 0x73, 0x20, 0x26, 0x20, 0x6d, 0x61, 0x73, 0x6b, 0x29
        /*0010*/ 	.byte	0x20, 0x3d, 0x3d, 0x20, 0x30, 0x00
	.type		$str$28,@object
	.size		$str$28,($str$26 - $str$28)
$str$28:
        /*0016*/ 	.byte	0x2f, 0x74, 0x6d, 0x70, 0x2f, 0x63, 0x75, 0x74, 0x6c, 0x61, 0x73, 0x73, 0x5f, 0x73, 0x77, 0x65
        /*0026*/ 	.byte	0x65, 0x70, 0x5f, 0x73, 0x72, 0x63, 0x2f, 0x69, 0x6e, 0x63, 0x6c, 0x75, 0x64, 0x65, 0x2f, 0x63
        /*0036*/ 	.byte	0x75, 0x74, 0x65, 0x2f, 0x70, 0x6f, 0x69, 0x6e, 0x74, 0x65, 0x72, 0x5f, 0x66, 0x6c, 0x61, 0x67
        /*0046*/ 	.byte	0x67, 0x65, 0x64, 0x2e, 0x68, 0x70, 0x70, 0x00
	.type		$str$26,@object
	.size		$str$26,($str$25 - $str$26)
$str$26:
        /*004e*/ 	.byte	0x2f, 0x74, 0x6d, 0x70, 0x2f, 0x63, 0x75, 0x74, 0x6c, 0x61, 0x73, 0x73, 0x5f, 0x73, 0x77, 0x65
        /*005e*/ 	.byte	0x65, 0x70, 0x5f, 0x73, 0x72, 0x63, 0x2f, 0x69, 0x6e, 0x63, 0x6c, 0x75, 0x64, 0x65, 0x2f, 0x63
        /*006e*/ 	.byte	0x75, 0x74, 0x65, 0x2f, 0x61, 0x74, 0x6f, 0x6d, 0x2f, 0x63, 0x6f, 0x70, 0x79, 0x5f, 0x74, 0x72
        /*007e*/ 	.byte	0x61, 0x69, 0x74, 0x73, 0x5f, 0x73, 0x6d, 0x31, 0x30, 0x30, 0x2e, 0x68, 0x70, 0x70, 0x00
	.type		$str$25,@object
	.size		$str$25,(__unnamed_1 - $str$25)
$str$25:
        /*008d*/ 	.byte	0x28, 0x28, 0x75, 0x69, 0x6e, 0x74, 0x33, 0x32, 0x5f, 0x74, 0x28, 0x74, 0x68, 0x72, 0x65, 0x61
        /*009d*/ 	.byte	0x64, 0x49, 0x64, 0x78, 0x2e, 0x78, 0x29, 0x20, 0x2f, 0x20, 0x33, 0x32, 0x29, 0x20, 0x25, 0x20
        /*00ad*/ 	.byte	0x34, 0x29, 0x20, 0x3d, 0x3d, 0x20, 0x28, 0x28, 0x28, 0x74, 0x6d, 0x65, 0x6d, 0x5f, 0x61, 0x64
        /*00bd*/ 	.byte	0x64, 0x72, 0x20, 0x3e, 0x3e, 0x20, 0x31, 0x36, 0x29, 0x20, 0x2f, 0x20, 0x33, 0x32, 0x29, 0x20
        /*00cd*/ 	.byte	0x25, 0x20, 0x34, 0x29, 0x00
	.type		__unnamed_1,@object
	.size		__unnamed_1,(__unnamed_2 - __unnamed_1)
__unnamed_1:
        /*00d2*/ 	.byte	0x61, 0x75, 0x74, 0x6f, 0x20, 0x63, 0x75, 0x74, 0x65, 0x3a, 0x3a, 0x61, 0x73, 0x5f, 0x70, 0x6f
        /* <DEDUP_REMOVED lines=24> */
        /*0262*/ 	.byte	0x3e, 0x3e, 0x5d, 0x00
	.type		__unnamed_2,@object
	.size		__unnamed_2,(__unnamed_3 - __unnamed_2)
__unnamed_2:
        /* <DEDUP_REMOVED lines=26> */
	.type		__unnamed_3,@object
	.size		__unnamed_3,(.L_3 - __unnamed_3)
__unnamed_3:
        /* <DEDUP_REMOVED lines=41> */
.L_3:


//--------------------- .nv.shared._ZN7cutlass13device_kernelINS_4gemm6kernel13GemmUniversalIN4cute5tupleIJiiiiEEENS1_10collective13CollectiveMmaINS1_35MainloopSm100TmaUmmaWarpSpecializedILi8ELi2ELi4ENS5_IJNS4_1CILi4EEESB_NSA_ILi1EEEEEEEENS5_IJNSA_ILi128EEENSA_ILi256EEESF_EEEaNS5_IJlSC_lEEEaSI_NS4_8TiledMMAINS4_8MMA_AtomIJNS4_21SM100_MMA_S8_2x1SM_SSIaaiLi128ELi256ELNS4_4UMMA5MajorE0ELSN_0ELNSM_8SaturateE0EEEEEENS4_6LayoutINS5_IJSC_SC_SC_EEENS5_IJNSA_ILi0EEEST_ST_EEEEENS5_IJNS4_10UnderscoreESW_SW_EEEEENS4_28SM100_TMA_2SM_LOAD_MULTICASTENS4_14ComposedLayoutINS4_7SwizzleILi3ELi4ELi3EEENS4_18smem_ptr_flag_bitsILi8EEENSR_INS5_IJNSA_ILi8EEESF_EEENS5_IJSF_SC_EEEEEEEvNS4_8identityESZ_S19_vS1A_EENS_8epilogue10collective18CollectiveEpilogueINS1C_23Sm100TmaWarpSpecializedILi4ELi2ELi32ELb0ELb0EEEJNS5_IJNSA_ILi64EEESG_SF_EEENS5_IJNSR_IS1H_SC_EENSR_INS5_IJNSA_ILi32EEENSA_ILi2EEEEEENS5_IJSC_SF_EEEEEEEEaSI_aSI_NS1C_6fusion15FusionCallbacksIS1G_NS1Q_17LinearCombinationIaiaiLNS_15FloatRoundStyleE2EEES1I_S1P_JEEENS4_5SM1004TMEM4LOAD26SM100_TMEM_LOAD_32dp32b32xENS4_13SM90_TMA_LOADENS10_INS11_ILi1ELi4ELi3EEES14_NSR_INS5_IJS15_S1K_EEENS5_IJS1K_SC_EEEEEEENS4_39AutoVectorizingCopyWithAssumedAlignmentILi128EEENS4_14SM90_TMA_STOREES25_S27_S27_EEEvvEEEEvNT_6ParamsE --------------------------
	.section	.nv.shared._ZN7cutlass13device_kernelINS_4gemm6kernel13GemmUniversalIN4cute5tupleIJiiiiEEENS1_10collective13CollectiveMmaINS1_35MainloopSm100TmaUmmaWarpSpecializedILi8ELi2ELi4ENS5_IJNS4_1CILi4EEESB_NSA_ILi1EEEEEEEENS5_IJNSA_ILi128EEENSA_ILi256EEESF_EEEaNS5_IJlSC_lEEEaSI_NS4_8TiledMMAINS4_8MMA_AtomIJNS4_21SM100_MMA_S8_2x1SM_SSIaaiLi128ELi256ELNS4_4UMMA5MajorE0ELSN_0ELNSM_8SaturateE0EEEEEENS4_6LayoutINS5_IJSC_SC_SC_EEENS5_IJNSA_ILi0EEEST_ST_EEEEENS5_IJNS4_10UnderscoreESW_SW_EEEEENS4_28SM100_TMA_2SM_LOAD_MULTICASTENS4_14ComposedLayoutINS4_7SwizzleILi3ELi4ELi3EEENS4_18smem_ptr_flag_bitsILi8EEENSR_INS5_IJNSA_ILi8EEESF_EEENS5_IJSF_SC_EEEEEEEvNS4_8identityESZ_S19_vS1A_EENS_8epilogue10collective18CollectiveEpilogueINS1C_23Sm100TmaWarpSpecializedILi4ELi2ELi32ELb0ELb0EEEJNS5_IJNSA_ILi64EEESG_SF_EEENS5_IJNSR_IS1H_SC_EENSR_INS5_IJNSA_ILi32EEENSA_ILi2EEEEEENS5_IJSC_SF_EEEEEEEEaSI_aSI_NS1C_6fusion15FusionCallbacksIS1G_NS1Q_17LinearCombinationIaiaiLNS_15FloatRoundStyleE2EEES1I_S1P_JEEENS4_5SM1004TMEM4LOAD26SM100_TMEM_LOAD_32dp32b32xENS4_13SM90_TMA_LOADENS10_INS11_ILi1ELi4ELi3EEES14_NSR_INS5_IJS15_S1K_EEENS5_IJS1K_SC_EEEEEEENS4_39AutoVectorizingCopyWithAssumedAlignmentILi128EEENS4_14SM90_TMA_STOREES25_S27_S27_EEEvvEEEEvNT_6ParamsE,"aw",@nobits
	.sectionflags	@""
	.align	16
	.zero		1024


//--------------------- .nv.shared.reserved.0     --------------------------
	.section	.nv.shared.reserved.0,"aw",@nobits
	.weak		__nv_reservedSMEM_offset_0_alias
	.size		__nv_reservedSMEM_offset_0_alias, 0, 64
	.other		__nv_reservedSMEM_offset_0_alias,@"STO_CUDA_RESERVED_SHARED STV_DEFAULT"
__nv_reservedSMEM_offset_0_alias:
	.zero		0
.nv.shared.reserved.0:
	.zero		64
	.weak		__nv_reservedSMEM_tcgen05_partition
	.type		__nv_reservedSMEM_tcgen05_partition,@object
	.size		__nv_reservedSMEM_tcgen05_partition,(.L_0 - __nv_reservedSMEM_tcgen05_partition)
__nv_reservedSMEM_tcgen05_partition:
	.zero		32
.L_0:


//--------------------- .nv.global                --------------------------
	.section	.nv.global,"aw",@nobits
.nv.global:
	.type		_ZN40_INTERNAL_3b91e1f2_4_k_cu_c67a05f0_311234cute1_E,@object
	.size		_ZN40_INTERNAL_3b91e1f2_4_k_cu_c67a05f0_311234cute1_E,(_ZN40_INTERNAL_3b91e1f2_4_k_cu_c67a05f0_311234cuda3std3__45__cpo6cbeginE - _ZN40_INTERNAL_3b91e1f2_4_k_cu_c67a05f0_311234cute1_E)
_ZN40_INTERNAL_3b91e1f2_4_k_cu_c67a05f0_311234cute1_E:
	.zero		1
	.type		_ZN40_INTERNAL_3b91e1f2_4_k_cu_c67a05f0_311234cuda3std3__45__cpo6cbeginE,@object
	.size		_ZN40_INTERNAL_3b91e1f2_4_k_cu_c67a05f0_311234cuda3std3__45__cpo6cbeginE,(_ZN40_INTERNAL_3b91e1f2_4_k_cu_c67a05f0_311234cuda3std3__48in_placeE - _ZN40_INTERNAL_3b91e1f2_4_k_cu_c67a05f0_311234cuda3std3__45__cpo6cbeginE)
_ZN40_INTERNAL_3b91e1f2_4_k_cu_c67a05f0_311234cuda3std3__45__cpo6cbeginE:
	.zero		1
	.type		_ZN40_INTERNAL_3b91e1f2_4_k_cu_c67a05f0_311234cuda3std3__48in_placeE,@object
	.size		_ZN40_INTERNAL_3b91e1f2_4_k_cu_c67a05f0_311234cuda3std3__48in_placeE,(_ZN40_INTERNAL_3b91e1f2_4_k_cu_c67a05f0_311234cuda3std6ranges3__45__cpo9iter_moveE - _ZN40_INTERNAL_3b91e1f2_4_k_cu_c67a05f0_311234cuda3std3__48in_placeE)
_ZN40_INTERNAL_3b91e1f2_4_k_cu_c67a05f0_311234cuda3std3__48in_placeE:
	.zero		1
	.type		_ZN40_INTERNAL_3b91e1f2_4_k_cu_c67a05f0_311234cuda3std6ranges3__45__cpo9iter_moveE,@object
	.size		_ZN40_INTERNAL_3b91e1f2_4_k_cu_c67a05f0_311234cuda3std6ranges3__45__cpo9iter_moveE,(_ZN40_INTERNAL_3b91e1f2_4_k_cu_c67a05f0_311234cuda3std3__45__cpo5beginE - _ZN40_INTERNAL_3b91e1f2_4_k_cu_c67a05f0_311234cuda3std6ranges3__45__cpo9iter_moveE)
_ZN40_INTERNAL_3b91e1f2_4_k_cu_c67a05f0_311234cuda3std6ranges3__45__cpo9iter_moveE:
	.zero		1
	.type		_ZN40_INTERNAL_3b91e1f2_4_k_cu_c67a05f0_311234cuda3std3__45__cpo5beginE,@object
	.size		_ZN40_INTERNAL_3b91e1f2_4_k_cu_c67a05f0_311234cuda3std3__45__cpo5beginE,(_ZN40_INTERNAL_3b91e1f2_4_k_cu_c67a05f0_311234cuda3std3__442_GLOBAL__N__3b91e1f2_4_k_cu_c67a05f0_311236ignoreE - _ZN40_INTERNAL_3b91e1f2_4_k_cu_c67a05f0_311234cuda3std3__45__cpo5beginE)
_ZN40_INTERNAL_3b91e1f2_4_k_cu_c67a05f0_311234cuda3std3__45__cpo5beginE:
	.zero		1
	.type		_ZN40_INTERNAL_3b91e1f2_4_k_cu_c67a05f0_311234cuda3std3__442_GLOBAL__N__3b91e1f2_4_k_cu_c67a05f0_311236ignoreE,@object
	.size		_ZN40_INTERNAL_3b91e1f2_4_k_cu_c67a05f0_311234cuda3std3__442_GLOBAL__N__3b91e1f2_4_k_cu_c67a05f0_311236ignoreE,(_ZN40_INTERNAL_3b91e1f2_4_k_cu_c67a05f0_311234cute7productE - _ZN40_INTERNAL_3b91e1f2_4_k_cu_c67a05f0_311234cuda3std3__442_GLOBAL__N__3b91e1f2_4_k_cu_c67a05f0_311236ignoreE)
_ZN40_INTERNAL_3b91e1f2_4_k_cu_c67a05f0_311234cuda3std3__442_GLOBAL__N__3b91e1f2_4_k_cu_c67a05f0_311236ignoreE:
	.zero		1
	.type		_ZN40_INTERNAL_3b91e1f2_4_k_cu_c67a05f0_311234cute7productE,@object
	.size		_ZN40_INTERNAL_3b91e1f2_4_k_cu_c67a05f0_311234cute7productE,(_ZN40_INTERNAL_3b91e1f2_4_k_cu_c67a05f0_311234cuda3std3__45__cpo3endE - _ZN40_INTERNAL_3b91e1f2_4_k_cu_c67a05f0_311234cute7productE)
_ZN40_INTERNAL_3b91e1f2_4_k_cu_c67a05f0_311234cute7productE:
	.zero		1
	.type		_ZN40_INTERNAL_3b91e1f2_4_k_cu_c67a05f0_311234cuda3std3__45__cpo3endE,@object
	.size		_ZN40_INTERNAL_3b91e1f2_4_k_cu_c67a05f0_311234cuda3std3__45__cpo3endE,(_ZN40_INTERNAL_3b91e1f2_4_k_cu_c67a05f0_311234cuda3std3__419piecewise_constructE - _ZN40_INTERNAL_3b91e1f2_4_k_cu_c67a05f0_311234cuda3std3__45__cpo3endE)
_ZN40_INTERNAL_3b91e1f2_4_k_cu_c67a05f0_311234cuda3std3__45__cpo3endE:
	.zero		1
	.type		_ZN40_INTERNAL_3b91e1f2_4_k_cu_c67a05f0_311234cuda3std3__419piecewise_constructE,@object
	.size		_ZN40_INTERNAL_3b91e1f2_4_k_cu_c67a05f0_311234cuda3std3__419piecewise_constructE,(_ZN40_INTERNAL_3b91e1f2_4_k_cu_c67a05f0_311234cuda3std3__45__cpo4cendE - _ZN40_INTERNAL_3b91e1f2_4_k_cu_c67a05f0_311234cuda3std3__419piecewise_constructE)
_ZN40_INTERNAL_3b91e1f2_4_k_cu_c67a05f0_311234cuda3std3__419piecewise_constructE:
	.zero		1
	.type		_ZN40_INTERNAL_3b91e1f2_4_k_cu_c67a05f0_311234cuda3std3__45__cpo4cendE,@object
	.size		_ZN40_INTERNAL_3b91e1f2_4_k_cu_c67a05f0_311234cuda3std3__45__cpo4cendE,(_ZN40_INTERNAL_3b91e1f2_4_k_cu_c67a05f0_311234cuda3std6ranges3__45__cpo4swapE - _ZN40_INTERNAL_3b91e1f2_4_k_cu_c67a05f0_311234cuda3std3__45__cpo4cendE)
_ZN40_INTERNAL_3b91e1f2_4_k_cu_c67a05f0_311234cuda3std3__45__cpo4cendE:
	.zero		1
	.type		_ZN40_INTERNAL_3b91e1f2_4_k_cu_c67a05f0_311234cuda3std6ranges3__45__cpo4swapE,@object
	.size		_ZN40_INTERNAL_3b91e1f2_4_k_cu_c67a05f0_311234cuda3std6ranges3__45__cpo4swapE,(.L_11 - _ZN40_INTERNAL_3b91e1f2_4_k_cu_c67a05f0_311234cuda3std6ranges3__45__cpo4swapE)
_ZN40_INTERNAL_3b91e1f2_4_k_cu_c67a05f0_311234cuda3std6ranges3__45__cpo4swapE:
	.zero		1
.L_11:


//--------------------- .nv.constant0._ZN7cutlass13device_kernelINS_4gemm6kernel13GemmUniversalIN4cute5tupleIJiiiiEEENS1_10collective13CollectiveMmaINS1_35MainloopSm100TmaUmmaWarpSpecializedILi8ELi2ELi4ENS5_IJNS4_1CILi4EEESB_NSA_ILi1EEEEEEEENS5_IJNSA_ILi128EEENSA_ILi256EEESF_EEEaNS5_IJlSC_lEEEaSI_NS4_8TiledMMAINS4_8MMA_AtomIJNS4_21SM100_MMA_S8_2x1SM_SSIaaiLi128ELi256ELNS4_4UMMA5MajorE0ELSN_0ELNSM_8SaturateE0EEEEEENS4_6LayoutINS5_IJSC_SC_SC_EEENS5_IJNSA_ILi0EEEST_ST_EEEEENS5_IJNS4_10UnderscoreESW_SW_EEEEENS4_28SM100_TMA_2SM_LOAD_MULTICASTENS4_14ComposedLayoutINS4_7SwizzleILi3ELi4ELi3EEENS4_18smem_ptr_flag_bitsILi8EEENSR_INS5_IJNSA_ILi8EEESF_EEENS5_IJSF_SC_EEEEEEEvNS4_8identityESZ_S19_vS1A_EENS_8epilogue10collective18CollectiveEpilogueINS1C_23Sm100TmaWarpSpecializedILi4ELi2ELi32ELb0ELb0EEEJNS5_IJNSA_ILi64EEESG_SF_EEENS5_IJNSR_IS1H_SC_EENSR_INS5_IJNSA_ILi32EEENSA_ILi2EEEEEENS5_IJSC_SF_EEEEEEEEaSI_aSI_NS1C_6fusion15FusionCallbacksIS1G_NS1Q_17LinearCombinationIaiaiLNS_15FloatRoundStyleE2EEES1I_S1P_JEEENS4_5SM1004TMEM4LOAD26SM100_TMEM_LOAD_32dp32b32xENS4_13SM90_TMA_LOADENS10_INS11_ILi1ELi4ELi3EEES14_NSR_INS5_IJS15_S1K_EEENS5_IJS1K_SC_EEEEEEENS4_39AutoVectorizingCopyWithAssumedAlignmentILi128EEENS4_14SM90_TMA_STOREES25_S27_S27_EEEvvEEEEvNT_6ParamsE --------------------------
	.section	.nv.constant0._ZN7cutlass13device_kernelINS_4gemm6kernel13GemmUniversalIN4cute5tupleIJiiiiEEENS1_10collective13CollectiveMmaINS1_35MainloopSm100TmaUmmaWarpSpecializedILi8ELi2ELi4ENS5_IJNS4_1CILi4EEESB_NSA_ILi1EEEEEEEENS5_IJNSA_ILi128EEENSA_ILi256EEESF_EEEaNS5_IJlSC_lEEEaSI_NS4_8TiledMMAINS4_8MMA_AtomIJNS4_21SM100_MMA_S8_2x1SM_SSIaaiLi128ELi256ELNS4_4UMMA5MajorE0ELSN_0ELNSM_8SaturateE0EEEEEENS4_6LayoutINS5_IJSC_SC_SC_EEENS5_IJNSA_ILi0EEEST_ST_EEEEENS5_IJNS4_10UnderscoreESW_SW_EEEEENS4_28SM100_TMA_2SM_LOAD_MULTICASTENS4_14ComposedLayoutINS4_7SwizzleILi3ELi4ELi3EEENS4_18smem_ptr_flag_bitsILi8EEENSR_INS5_IJNSA_ILi8EEESF_EEENS5_IJSF_SC_EEEEEEEvNS4_8identityESZ_S19_vS1A_EENS_8epilogue10collective18CollectiveEpilogueINS1C_23Sm100TmaWarpSpecializedILi4ELi2ELi32ELb0ELb0EEEJNS5_IJNSA_ILi64EEESG_SF_EEENS5_IJNSR_IS1H_SC_EENSR_INS5_IJNSA_ILi32EEENSA_ILi2EEEEEENS5_IJSC_SF_EEEEEEEEaSI_aSI_NS1C_6fusion15FusionCallbacksIS1G_NS1Q_17LinearCombinationIaiaiLNS_15FloatRoundStyleE2EEES1I_S1P_JEEENS4_5SM1004TMEM4LOAD26SM100_TMEM_LOAD_32dp32b32xENS4_13SM90_TMA_LOADENS10_INS11_ILi1ELi4ELi3EEES14_NSR_INS5_IJS15_S1K_EEENS5_IJS1K_SC_EEEEEEENS4_39AutoVectorizingCopyWithAssumedAlignmentILi128EEENS4_14SM90_TMA_STOREES25_S27_S27_EEEvvEEEEvNT_6ParamsE,"a",@progbits
	.sectionflags	@""
	.align	4
.nv.constant0._ZN7cutlass13device_kernelINS_4gemm6kernel13GemmUniversalIN4cute5tupleIJiiiiEEENS1_10collective13CollectiveMmaINS1_35MainloopSm100TmaUmmaWarpSpecializedILi8ELi2ELi4ENS5_IJNS4_1CILi4EEESB_NSA_ILi1EEEEEEEENS5_IJNSA_ILi128EEENSA_ILi256EEESF_EEEaNS5_IJlSC_lEEEaSI_NS4_8TiledMMAINS4_8MMA_AtomIJNS4_21SM100_MMA_S8_2x1SM_SSIaaiLi128ELi256ELNS4_4UMMA5MajorE0ELSN_0ELNSM_8SaturateE0EEEEEENS4_6LayoutINS5_IJSC_SC_SC_EEENS5_IJNSA_ILi0EEEST_ST_EEEEENS5_IJNS4_10UnderscoreESW_SW_EEEEENS4_28SM100_TMA_2SM_LOAD_MULTICASTENS4_14ComposedLayoutINS4_7SwizzleILi3ELi4ELi3EEENS4_18smem_ptr_flag_bitsILi8EEENSR_INS5_IJNSA_ILi8EEESF_EEENS5_IJSF_SC_EEEEEEEvNS4_8identityESZ_S19_vS1A_EENS_8epilogue10collective18CollectiveEpilogueINS1C_23Sm100TmaWarpSpecializedILi4ELi2ELi32ELb0ELb0EEEJNS5_IJNSA_ILi64EEESG_SF_EEENS5_IJNSR_IS1H_SC_EENSR_INS5_IJNSA_ILi32EEENSA_ILi2EEEEEENS5_IJSC_SF_EEEEEEEEaSI_aSI_NS1C_6fusion15FusionCallbacksIS1G_NS1Q_17LinearCombinationIaiaiLNS_15FloatRoundStyleE2EEES1I_S1P_JEEENS4_5SM1004TMEM4LOAD26SM100_TMEM_LOAD_32dp32b32xENS4_13SM90_TMA_LOADENS10_INS11_ILi1ELi4ELi3EEES14_NSR_INS5_IJS15_S1K_EEENS5_IJS1K_SC_EEEEEEENS4_39AutoVectorizingCopyWithAssumedAlignmentILi128EEENS4_14SM90_TMA_STOREES25_S27_S27_EEEvvEEEEvNT_6ParamsE:
	.zero		2944


//--------------------- SYMBOLS --------------------------

	.type		.nv.reservedSmem.offset0,@object
	.size		.nv.reservedSmem.offset0,0x4
	.type		.nv.reservedSmem.cap,@object
	.size		.nv.reservedSmem.cap,0x4
	.type		__assertfail,@function
